//
// Generated by NVIDIA NVVM Compiler
//
// Compiler Build ID: CL-36424714
// Cuda compilation tools, release 13.0, V13.0.88
// Based on NVVM 20.0.0
//

.version 9.0
.target sm_100
.address_size 64

	// .globl	_Z18init_random_statesP17curandStateXORWOWi
.global .align 4 .b8 precalc_xorwow_matrix[102400];
.global .align 4 .b8 precalc_xorwow_offset_matrix[102400];
.global .align 4 .b8 mrg32k3aM1[2304];
.global .align 4 .b8 mrg32k3aM2[2304];
.global .align 4 .b8 mrg32k3aM1SubSeq[2016];
.global .align 4 .b8 mrg32k3aM2SubSeq[2016];
.global .align 4 .b8 mrg32k3aM1Seq[2304];
.global .align 4 .b8 mrg32k3aM2Seq[2304];
.const .align 8 .b8 __cr_lgamma_table[72];

.visible .entry _Z18init_random_statesP17curandStateXORWOWi(
	.param .u64 .ptr .align 1 _Z18init_random_statesP17curandStateXORWOWi_param_0,
	.param .u32 _Z18init_random_statesP17curandStateXORWOWi_param_1
)
{
	.reg .pred 	%p<26>;
	.reg .b32 	%r<411>;
	.reg .b64 	%rd<18>;

	ld.param.u64 	%rd8, [_Z18init_random_statesP17curandStateXORWOWi_param_0];
	ld.param.u32 	%r183, [_Z18init_random_statesP17curandStateXORWOWi_param_1];
	mov.u32 	%r184, %tid.x;
	mov.u32 	%r185, %ctaid.x;
	mov.u32 	%r186, %ntid.x;
	mad.lo.s32 	%r1, %r185, %r186, %r184;
	setp.gt.s32 	%p1, %r1, 1023;
	@%p1 bra 	$L__BB0_44;
	cvta.to.global.u64 	%rd9, %rd8;
	cvt.s64.s32 	%rd17, %r1;
	mul.wide.s32 	%rd10, %r1, 48;
	add.s64 	%rd2, %rd9, %rd10;
	xor.b32  	%r187, %r183, -1429050551;
	mul.lo.s32 	%r188, %r187, 1099087573;
	setp.gt.s32 	%p2, %r183, -1;
	selp.b32 	%r189, -644748465, -1947113066, %p2;
	add.s32 	%r190, %r189, %r188;
	add.s32 	%r191, %r190, 6615241;
	add.s32 	%r192, %r188, 123456789;
	st.global.v2.u32 	[%rd2], {%r191, %r192};
	xor.b32  	%r193, %r188, 362436069;
	add.s32 	%r194, %r189, 521288629;
	st.global.v2.u32 	[%rd2+8], {%r193, %r194};
	xor.b32  	%r195, %r189, 88675123;
	add.s32 	%r196, %r188, 5783321;
	st.global.v2.u32 	[%rd2+16], {%r195, %r196};
	setp.eq.s32 	%p3, %r1, 0;
	@%p3 bra 	$L__BB0_43;
	mov.b32 	%r317, 0;
	mov.u64 	%rd12, precalc_xorwow_matrix;
$L__BB0_3:
	and.b64  	%rd4, %rd17, 3;
	setp.eq.s64 	%p4, %rd4, 0;
	@%p4 bra 	$L__BB0_42;
	mul.wide.u32 	%rd11, %r317, 3200;
	add.s64 	%rd5, %rd12, %rd11;
	cvt.u32.u64 	%r3, %rd4;
	mov.b32 	%r318, 0;
$L__BB0_5:
	mov.b32 	%r331, 0;
	mov.u32 	%r332, %r331;
	mov.u32 	%r333, %r331;
	mov.u32 	%r334, %r331;
	mov.u32 	%r335, %r331;
	mov.u32 	%r324, %r331;
$L__BB0_6:
	mul.wide.u32 	%rd13, %r324, 4;
	add.s64 	%rd14, %rd2, %rd13;
	ld.global.u32 	%r11, [%rd14+4];
	shl.b32 	%r12, %r324, 5;
	mov.b32 	%r330, 0;
$L__BB0_7:
	.pragma "nounroll";
	shr.u32 	%r201, %r11, %r330;
	and.b32  	%r202, %r201, 1;
	setp.eq.b32 	%p5, %r202, 1;
	not.pred 	%p6, %p5;
	add.s32 	%r203, %r12, %r330;
	mul.lo.s32 	%r204, %r203, 5;
	mul.wide.u32 	%rd15, %r204, 4;
	add.s64 	%rd6, %rd5, %rd15;
	@%p6 bra 	$L__BB0_9;
	ld.global.u32 	%r205, [%rd6];
	xor.b32  	%r335, %r335, %r205;
	ld.global.u32 	%r206, [%rd6+4];
	xor.b32  	%r334, %r334, %r206;
	ld.global.u32 	%r207, [%rd6+8];
	xor.b32  	%r333, %r333, %r207;
	ld.global.u32 	%r208, [%rd6+12];
	xor.b32  	%r332, %r332, %r208;
	ld.global.u32 	%r209, [%rd6+16];
	xor.b32  	%r331, %r331, %r209;
$L__BB0_9:
	and.b32  	%r211, %r201, 2;
	setp.eq.s32 	%p7, %r211, 0;
	@%p7 bra 	$L__BB0_11;
	ld.global.u32 	%r212, [%rd6+20];
	xor.b32  	%r335, %r335, %r212;
	ld.global.u32 	%r213, [%rd6+24];
	xor.b32  	%r334, %r334, %r213;
	ld.global.u32 	%r214, [%rd6+28];
	xor.b32  	%r333, %r333, %r214;
	ld.global.u32 	%r215, [%rd6+32];
	xor.b32  	%r332, %r332, %r215;
	ld.global.u32 	%r216, [%rd6+36];
	xor.b32  	%r331, %r331, %r216;
$L__BB0_11:
	and.b32  	%r218, %r201, 4;
	setp.eq.s32 	%p8, %r218, 0;
	@%p8 bra 	$L__BB0_13;
	ld.global.u32 	%r219, [%rd6+40];
	xor.b32  	%r335, %r335, %r219;
	ld.global.u32 	%r220, [%rd6+44];
	xor.b32  	%r334, %r334, %r220;
	ld.global.u32 	%r221, [%rd6+48];
	xor.b32  	%r333, %r333, %r221;
	ld.global.u32 	%r222, [%rd6+52];
	xor.b32  	%r332, %r332, %r222;
	ld.global.u32 	%r223, [%rd6+56];
	xor.b32  	%r331, %r331, %r223;
$L__BB0_13:
	and.b32  	%r225, %r201, 8;
	setp.eq.s32 	%p9, %r225, 0;
	@%p9 bra 	$L__BB0_15;
	ld.global.u32 	%r226, [%rd6+60];
	xor.b32  	%r335, %r335, %r226;
	ld.global.u32 	%r227, [%rd6+64];
	xor.b32  	%r334, %r334, %r227;
	ld.global.u32 	%r228, [%rd6+68];
	xor.b32  	%r333, %r333, %r228;
	ld.global.u32 	%r229, [%rd6+72];
	xor.b32  	%r332, %r332, %r229;
	ld.global.u32 	%r230, [%rd6+76];
	xor.b32  	%r331, %r331, %r230;
$L__BB0_15:
	and.b32  	%r232, %r201, 16;
	setp.eq.s32 	%p10, %r232, 0;
	@%p10 bra 	$L__BB0_17;
	ld.global.u32 	%r233, [%rd6+80];
	xor.b32  	%r335, %r335, %r233;
	ld.global.u32 	%r234, [%rd6+84];
	xor.b32  	%r334, %r334, %r234;
	ld.global.u32 	%r235, [%rd6+88];
	xor.b32  	%r333, %r333, %r235;
	ld.global.u32 	%r236, [%rd6+92];
	xor.b32  	%r332, %r332, %r236;
	ld.global.u32 	%r237, [%rd6+96];
	xor.b32  	%r331, %r331, %r237;
$L__BB0_17:
	and.b32  	%r239, %r201, 32;
	setp.eq.s32 	%p11, %r239, 0;
	@%p11 bra 	$L__BB0_19;
	ld.global.u32 	%r240, [%rd6+100];
	xor.b32  	%r335, %r335, %r240;
	ld.global.u32 	%r241, [%rd6+104];
	xor.b32  	%r334, %r334, %r241;
	ld.global.u32 	%r242, [%rd6+108];
	xor.b32  	%r333, %r333, %r242;
	ld.global.u32 	%r243, [%rd6+112];
	xor.b32  	%r332, %r332, %r243;
	ld.global.u32 	%r244, [%rd6+116];
	xor.b32  	%r331, %r331, %r244;
$L__BB0_19:
	and.b32  	%r246, %r201, 64;
	setp.eq.s32 	%p12, %r246, 0;
	@%p12 bra 	$L__BB0_21;
	ld.global.u32 	%r247, [%rd6+120];
	xor.b32  	%r335, %r335, %r247;
	ld.global.u32 	%r248, [%rd6+124];
	xor.b32  	%r334, %r334, %r248;
	ld.global.u32 	%r249, [%rd6+128];
	xor.b32  	%r333, %r333, %r249;
	ld.global.u32 	%r250, [%rd6+132];
	xor.b32  	%r332, %r332, %r250;
	ld.global.u32 	%r251, [%rd6+136];
	xor.b32  	%r331, %r331, %r251;
$L__BB0_21:
	and.b32  	%r253, %r201, 128;
	setp.eq.s32 	%p13, %r253, 0;
	@%p13 bra 	$L__BB0_23;
	ld.global.u32 	%r254, [%rd6+140];
	xor.b32  	%r335, %r335, %r254;
	ld.global.u32 	%r255, [%rd6+144];
	xor.b32  	%r334, %r334, %r255;
	ld.global.u32 	%r256, [%rd6+148];
	xor.b32  	%r333, %r333, %r256;
	ld.global.u32 	%r257, [%rd6+152];
	xor.b32  	%r332, %r332, %r257;
	ld.global.u32 	%r258, [%rd6+156];
	xor.b32  	%r331, %r331, %r258;
$L__BB0_23:
	and.b32  	%r260, %r201, 256;
	setp.eq.s32 	%p14, %r260, 0;
	@%p14 bra 	$L__BB0_25;
	ld.global.u32 	%r261, [%rd6+160];
	xor.b32  	%r335, %r335, %r261;
	ld.global.u32 	%r262, [%rd6+164];
	xor.b32  	%r334, %r334, %r262;
	ld.global.u32 	%r263, [%rd6+168];
	xor.b32  	%r333, %r333, %r263;
	ld.global.u32 	%r264, [%rd6+172];
	xor.b32  	%r332, %r332, %r264;
	ld.global.u32 	%r265, [%rd6+176];
	xor.b32  	%r331, %r331, %r265;
$L__BB0_25:
	and.b32  	%r267, %r201, 512;
	setp.eq.s32 	%p15, %r267, 0;
	@%p15 bra 	$L__BB0_27;
	ld.global.u32 	%r268, [%rd6+180];
	xor.b32  	%r335, %r335, %r268;
	ld.global.u32 	%r269, [%rd6+184];
	xor.b32  	%r334, %r334, %r269;
	ld.global.u32 	%r270, [%rd6+188];
	xor.b32  	%r333, %r333, %r270;
	ld.global.u32 	%r271, [%rd6+192];
	xor.b32  	%r332, %r332, %r271;
	ld.global.u32 	%r272, [%rd6+196];
	xor.b32  	%r331, %r331, %r272;
$L__BB0_27:
	and.b32  	%r274, %r201, 1024;
	setp.eq.s32 	%p16, %r274, 0;
	@%p16 bra 	$L__BB0_29;
	ld.global.u32 	%r275, [%rd6+200];
	xor.b32  	%r335, %r335, %r275;
	ld.global.u32 	%r276, [%rd6+204];
	xor.b32  	%r334, %r334, %r276;
	ld.global.u32 	%r277, [%rd6+208];
	xor.b32  	%r333, %r333, %r277;
	ld.global.u32 	%r278, [%rd6+212];
	xor.b32  	%r332, %r332, %r278;
	ld.global.u32 	%r279, [%rd6+216];
	xor.b32  	%r331, %r331, %r279;
$L__BB0_29:
	and.b32  	%r281, %r201, 2048;
	setp.eq.s32 	%p17, %r281, 0;
	@%p17 bra 	$L__BB0_31;
	ld.global.u32 	%r282, [%rd6+220];
	xor.b32  	%r335, %r335, %r282;
	ld.global.u32 	%r283, [%rd6+224];
	xor.b32  	%r334, %r334, %r283;
	ld.global.u32 	%r284, [%rd6+228];
	xor.b32  	%r333, %r333, %r284;
	ld.global.u32 	%r285, [%rd6+232];
	xor.b32  	%r332, %r332, %r285;
	ld.global.u32 	%r286, [%rd6+236];
	xor.b32  	%r331, %r331, %r286;
$L__BB0_31:
	and.b32  	%r288, %r201, 4096;
	setp.eq.s32 	%p18, %r288, 0;
	@%p18 bra 	$L__BB0_33;
	ld.global.u32 	%r289, [%rd6+240];
	xor.b32  	%r335, %r335, %r289;
	ld.global.u32 	%r290, [%rd6+244];
	xor.b32  	%r334, %r334, %r290;
	ld.global.u32 	%r291, [%rd6+248];
	xor.b32  	%r333, %r333, %r291;
	ld.global.u32 	%r292, [%rd6+252];
	xor.b32  	%r332, %r332, %r292;
	ld.global.u32 	%r293, [%rd6+256];
	xor.b32  	%r331, %r331, %r293;
$L__BB0_33:
	and.b32  	%r295, %r201, 8192;
	setp.eq.s32 	%p19, %r295, 0;
	@%p19 bra 	$L__BB0_35;
	ld.global.u32 	%r296, [%rd6+260];
	xor.b32  	%r335, %r335, %r296;
	ld.global.u32 	%r297, [%rd6+264];
	xor.b32  	%r334, %r334, %r297;
	ld.global.u32 	%r298, [%rd6+268];
	xor.b32  	%r333, %r333, %r298;
	ld.global.u32 	%r299, [%rd6+272];
	xor.b32  	%r332, %r332, %r299;
	ld.global.u32 	%r300, [%rd6+276];
	xor.b32  	%r331, %r331, %r300;
$L__BB0_35:
	and.b32  	%r302, %r201, 16384;
	setp.eq.s32 	%p20, %r302, 0;
	@%p20 bra 	$L__BB0_37;
	ld.global.u32 	%r303, [%rd6+280];
	xor.b32  	%r335, %r335, %r303;
	ld.global.u32 	%r304, [%rd6+284];
	xor.b32  	%r334, %r334, %r304;
	ld.global.u32 	%r305, [%rd6+288];
	xor.b32  	%r333, %r333, %r305;
	ld.global.u32 	%r306, [%rd6+292];
	xor.b32  	%r332, %r332, %r306;
	ld.global.u32 	%r307, [%rd6+296];
	xor.b32  	%r331, %r331, %r307;
$L__BB0_37:
	and.b32  	%r309, %r201, 32768;
	setp.eq.s32 	%p21, %r309, 0;
	@%p21 bra 	$L__BB0_39;
	ld.global.u32 	%r310, [%rd6+300];
	xor.b32  	%r335, %r335, %r310;
	ld.global.u32 	%r311, [%rd6+304];
	xor.b32  	%r334, %r334, %r311;
	ld.global.u32 	%r312, [%rd6+308];
	xor.b32  	%r333, %r333, %r312;
	ld.global.u32 	%r313, [%rd6+312];
	xor.b32  	%r332, %r332, %r313;
	ld.global.u32 	%r314, [%rd6+316];
	xor.b32  	%r331, %r331, %r314;
$L__BB0_39:
	add.s32 	%r330, %r330, 16;
	setp.ne.s32 	%p22, %r330, 32;
	@%p22 bra 	$L__BB0_7;
	mad.lo.s32 	%r315, %r324, -31, %r12;
	add.s32 	%r324, %r315, 1;
	setp.ne.s32 	%p23, %r324, 5;
	@%p23 bra 	$L__BB0_6;
	st.global.u32 	[%rd2+4], %r335;
	st.global.u32 	[%rd2+8], %r334;
	st.global.u32 	[%rd2+12], %r333;
	st.global.u32 	[%rd2+16], %r332;
	st.global.u32 	[%rd2+20], %r331;
	add.s32 	%r318, %r318, 1;
	setp.lt.u32 	%p24, %r318, %r3;
	@%p24 bra 	$L__BB0_5;
$L__BB0_42:
	shr.u64 	%rd7, %rd17, 2;
	add.s32 	%r317, %r317, 1;
	setp.gt.u64 	%p25, %rd17, 3;
	mov.u64 	%rd17, %rd7;
	@%p25 bra 	$L__BB0_3;
$L__BB0_43:
	mov.b32 	%r316, 0;
	st.global.v2.u32 	[%rd2+24], {%r316, %r316};
	st.global.u32 	[%rd2+32], %r316;
	mov.b64 	%rd16, 0;
	st.global.u64 	[%rd2+40], %rd16;
$L__BB0_44:
	ret;

}
	// .globl	_Z18spiking_neuron_simPfPiP17curandStateXORWOW
.visible .entry _Z18spiking_neuron_simPfPiP17curandStateXORWOW(
	.param .u64 .ptr .align 1 _Z18spiking_neuron_simPfPiP17curandStateXORWOW_param_0,
	.param .u64 .ptr .align 1 _Z18spiking_neuron_simPfPiP17curandStateXORWOW_param_1,
	.param .u64 .ptr .align 1 _Z18spiking_neuron_simPfPiP17curandStateXORWOW_param_2
)
{
	.reg .pred 	%p<7>;
	.reg .b32 	%r<73>;
	.reg .b32 	%f<33>;
	.reg .b64 	%rd<12>;
	.reg .b64 	%fd<2>;

	ld.param.u64 	%rd4, [_Z18spiking_neuron_simPfPiP17curandStateXORWOW_param_0];
	ld.param.u64 	%rd5, [_Z18spiking_neuron_simPfPiP17curandStateXORWOW_param_1];
	ld.param.u64 	%rd6, [_Z18spiking_neuron_simPfPiP17curandStateXORWOW_param_2];
	mov.u32 	%r23, %tid.x;
	mov.u32 	%r24, %ctaid.x;
	mov.u32 	%r25, %ntid.x;
	mad.lo.s32 	%r1, %r24, %r25, %r23;
	setp.gt.s32 	%p1, %r1, 1023;
	@%p1 bra 	$L__BB1_16;
	cvta.to.global.u64 	%rd7, %rd4;
	cvta.to.global.u64 	%rd8, %rd5;
	cvta.to.global.u64 	%rd9, %rd6;
	mul.wide.s32 	%rd10, %r1, 48;
	add.s64 	%rd1, %rd9, %rd10;
	ld.global.v2.u32 	{%r67, %r72}, [%rd1];
	ld.global.v2.u32 	{%r68, %r69}, [%rd1+8];
	ld.global.v2.u32 	{%r70, %r71}, [%rd1+16];
	ld.global.v2.u32 	{%r8, %r9}, [%rd1+24];
	ld.global.f32 	%f1, [%rd1+32];
	ld.global.f64 	%fd1, [%rd1+40];
	mul.wide.s32 	%rd11, %r1, 4;
	add.s64 	%rd2, %rd7, %rd11;
	add.s64 	%rd3, %rd8, %rd11;
	ld.global.f32 	%f28, [%rd2];
	mov.b32 	%r66, 0;
$L__BB1_2:
	mov.u32 	%r16, %r71;
	shr.u32 	%r27, %r72, 2;
	xor.b32  	%r28, %r27, %r72;
	shl.b32 	%r29, %r16, 4;
	shl.b32 	%r30, %r28, 1;
	xor.b32  	%r31, %r29, %r30;
	xor.b32  	%r32, %r31, %r16;
	xor.b32  	%r17, %r32, %r28;
	add.s32 	%r33, %r67, %r17;
	add.s32 	%r34, %r33, 362437;
	cvt.rn.f32.u32 	%f16, %r34;
	fma.rn.f32 	%f17, %f16, 0f2F800000, 0f2F000000;
	fma.rn.f32 	%f4, %f17, 0f3DCCCCCD, %f28;
	st.global.f32 	[%rd2], %f4;
	setp.ltu.f32 	%p2, %f4, 0f3F800000;
	@%p2 bra 	$L__BB1_4;
	ld.global.u32 	%r35, [%rd3];
	add.s32 	%r36, %r35, 1;
	st.global.u32 	[%rd3], %r36;
	mov.f32 	%f29, 0f00000000;
	bra.uni 	$L__BB1_5;
$L__BB1_4:
	mul.f32 	%f29, %f4, 0f3F733333;
$L__BB1_5:
	shr.u32 	%r37, %r68, 2;
	xor.b32  	%r38, %r37, %r68;
	shl.b32 	%r39, %r17, 4;
	shl.b32 	%r40, %r38, 1;
	xor.b32  	%r41, %r39, %r40;
	xor.b32  	%r42, %r41, %r17;
	xor.b32  	%r18, %r42, %r38;
	add.s32 	%r43, %r67, %r18;
	add.s32 	%r44, %r43, 724874;
	cvt.rn.f32.u32 	%f19, %r44;
	fma.rn.f32 	%f20, %f19, 0f2F800000, 0f2F000000;
	fma.rn.f32 	%f7, %f20, 0f3DCCCCCD, %f29;
	st.global.f32 	[%rd2], %f7;
	setp.ltu.f32 	%p3, %f7, 0f3F800000;
	@%p3 bra 	$L__BB1_7;
	ld.global.u32 	%r45, [%rd3];
	add.s32 	%r46, %r45, 1;
	st.global.u32 	[%rd3], %r46;
	mov.f32 	%f30, 0f00000000;
	bra.uni 	$L__BB1_8;
$L__BB1_7:
	mul.f32 	%f30, %f7, 0f3F733333;
$L__BB1_8:
	shr.u32 	%r47, %r69, 2;
	xor.b32  	%r48, %r47, %r69;
	shl.b32 	%r49, %r18, 4;
	shl.b32 	%r50, %r48, 1;
	xor.b32  	%r51, %r49, %r50;
	xor.b32  	%r52, %r51, %r18;
	xor.b32  	%r19, %r52, %r48;
	add.s32 	%r53, %r67, %r19;
	add.s32 	%r54, %r53, 1087311;
	cvt.rn.f32.u32 	%f22, %r54;
	fma.rn.f32 	%f23, %f22, 0f2F800000, 0f2F000000;
	fma.rn.f32 	%f10, %f23, 0f3DCCCCCD, %f30;
	st.global.f32 	[%rd2], %f10;
	setp.ltu.f32 	%p4, %f10, 0f3F800000;
	@%p4 bra 	$L__BB1_10;
	ld.global.u32 	%r55, [%rd3];
	add.s32 	%r56, %r55, 1;
	st.global.u32 	[%rd3], %r56;
	mov.f32 	%f31, 0f00000000;
	bra.uni 	$L__BB1_11;
$L__BB1_10:
	mul.f32 	%f31, %f10, 0f3F733333;
$L__BB1_11:
	shr.u32 	%r57, %r70, 2;
	xor.b32  	%r58, %r57, %r70;
	shl.b32 	%r59, %r19, 4;
	shl.b32 	%r60, %r58, 1;
	xor.b32  	%r61, %r59, %r60;
	xor.b32  	%r62, %r61, %r19;
	xor.b32  	%r71, %r62, %r58;
	add.s32 	%r67, %r67, 1449748;
	add.s32 	%r63, %r71, %r67;
	cvt.rn.f32.u32 	%f25, %r63;
	fma.rn.f32 	%f26, %f25, 0f2F800000, 0f2F000000;
	fma.rn.f32 	%f13, %f26, 0f3DCCCCCD, %f31;
	st.global.f32 	[%rd2], %f13;
	setp.ltu.f32 	%p5, %f13, 0f3F800000;
	@%p5 bra 	$L__BB1_13;
	ld.global.u32 	%r64, [%rd3];
	add.s32 	%r65, %r64, 1;
	st.global.u32 	[%rd3], %r65;
	mov.f32 	%f28, 0f00000000;
	bra.uni 	$L__BB1_14;
$L__BB1_13:
	mul.f32 	%f28, %f13, 0f3F733333;
$L__BB1_14:
	st.global.f32 	[%rd2], %f28;
	add.s32 	%r66, %r66, 4;
	setp.ne.s32 	%p6, %r66, 100;
	mov.u32 	%r68, %r17;
	mov.u32 	%r69, %r18;
	mov.u32 	%r70, %r19;
	mov.u32 	%r72, %r16;
	@%p6 bra 	$L__BB1_2;
	st.global.v2.u32 	[%rd1], {%r67, %r16};
	st.global.v2.u32 	[%rd1+8], {%r17, %r18};
	st.global.v2.u32 	[%rd1+16], {%r19, %r71};
	st.global.v2.u32 	[%rd1+24], {%r8, %r9};
	st.global.f32 	[%rd1+32], %f1;
	st.global.f64 	[%rd1+40], %fd1;
$L__BB1_16:
	ret;

}


// ===== COMPILED SASS (sm_100) =====

	.target	sm_100

	.elftype	@"ET_EXEC"


//--------------------- .note.nv.tkinfo           --------------------------
	.section	.note.nv.tkinfo,"",@"SHT_NOTE"
	.sectionflags	@"SHF_NOTE_NV_TKINFO"
	.tkinfo
        /*0018*/ 	.word	0x00000002
        /*0030*/ 	.string	""
        /*0030*/ 	.string	"ptxas"
        /*0030*/ 	.string	"Cuda compilation tools, release 13.0, V13.0.88"
        /*0030*/ 	.string	"Build cuda_13.0.r13.0/compiler.36424714_0"
        /*0030*/ 	.string	"-arch sm_100 -m 64 "



//--------------------- .note.nv.cuinfo           --------------------------
	.section	.note.nv.cuinfo,"",@"SHT_NOTE"
	.sectionflags	@"SHF_NOTE_NV_CUINFO"
        /*0018*/ 	.short	0x0002
        /*001a*/ 	.short	0x0064
        /*001c*/ 	.short	0x0082
	.zero		2


//--------------------- .nv.info                  --------------------------
	.section	.nv.info,"",@"SHT_CUDA_INFO"
	.align	4


	//----- nvinfo : EIATTR_REGCOUNT
	.align		4
        /*0000*/ 	.byte	0x04, 0x2f
        /*0002*/ 	.short	(.L_10 - .L_9)
	.align		4
.L_9:
        /*0004*/ 	.word	index@(_Z18init_random_statesP17curandStateXORWOWi)
        /*0008*/ 	.word	0x0000001f


	//----- nvinfo : EIATTR_FRAME_SIZE
	.align		4
.L_10:
        /*000c*/ 	.byte	0x04, 0x11
        /*000e*/ 	.short	(.L_12 - .L_11)
	.align		4
.L_11:
        /*0010*/ 	.word	index@(_Z18init_random_statesP17curandStateXORWOWi)
        /*0014*/ 	.word	0x00000000


	//----- nvinfo : EIATTR_REGCOUNT
	.align		4
.L_12:
        /*0018*/ 	.byte	0x04, 0x2f
        /*001a*/ 	.short	(.L_14 - .L_13)
	.align		4
.L_13:
        /*001c*/ 	.word	index@(_Z18spiking_neuron_simPfPiP17curandStateXORWOW)
        /*0020*/ 	.word	0x0000001e


	//----- nvinfo : EIATTR_FRAME_SIZE
	.align		4
.L_14:
        /*0024*/ 	.byte	0x04, 0x11
        /*0026*/ 	.short	(.L_16 - .L_15)
	.align		4
.L_15:
        /*0028*/ 	.word	index@(_Z18spiking_neuron_simPfPiP17curandStateXORWOW)
        /*002c*/ 	.word	0x00000000


	//----- nvinfo : EIATTR_MIN_STACK_SIZE
	.align		4
.L_16:
        /*0030*/ 	.byte	0x04, 0x12
        /*0032*/ 	.short	(.L_18 - .L_17)
	.align		4
.L_17:
        /*0034*/ 	.word	index@(_Z18spiking_neuron_simPfPiP17curandStateXORWOW)
        /*0038*/ 	.word	0x00000000


	//----- nvinfo : EIATTR_MIN_STACK_SIZE
	.align		4
.L_18:
        /*003c*/ 	.byte	0x04, 0x12
        /*003e*/ 	.short	(.L_20 - .L_19)
	.align		4
.L_19:
        /*0040*/ 	.word	index@(_Z18init_random_statesP17curandStateXORWOWi)
        /*0044*/ 	.word	0x00000000
.L_20:


//--------------------- .nv.compat                --------------------------
	.section	.nv.compat,"",@"SHT_CUDA_COMPAT_INFO"
	.align	4
        /*0000*/ 	.byte	0x02, 0x09, 0x00, 0x00, 0x02, 0x02, 0x01, 0x00, 0x02, 0x05, 0x05, 0x00, 0x03, 0x07, 0x01, 0x01
        /*0010*/ 	.byte	0x02, 0x03, 0x00, 0x00, 0x02, 0x06, 0x01, 0x00, 0x04, 0x0b, 0x08, 0x00, 0x01, 0x00, 0x00, 0x00
        /*0020*/ 	.byte	0x00, 0x00, 0x00, 0x00


//--------------------- .nv.info._Z18spiking_neuron_simPfPiP17curandStateXORWOW --------------------------
	.section	.nv.info._Z18spiking_neuron_simPfPiP17curandStateXORWOW,"",@"SHT_CUDA_INFO"
	.sectionflags	@""
	.align	4


	//----- nvinfo : EIATTR_CUDA_API_VERSION
	.align		4
        /*0000*/ 	.byte	0x04, 0x37
        /*0002*/ 	.short	(.L_22 - .L_21)
.L_21:
        /*0004*/ 	.word	0x00000082


	//----- nvinfo : EIATTR_KPARAM_INFO
	.align		4
.L_22:
        /*0008*/ 	.byte	0x04, 0x17
        /*000a*/ 	.short	(.L_24 - .L_23)
.L_23:
        /*000c*/ 	.word	0x00000000
        /*0010*/ 	.short	0x0002
        /*0012*/ 	.short	0x0010
        /*0014*/ 	.byte	0x00, 0xf5, 0x21, 0x00


	//----- nvinfo : EIATTR_KPARAM_INFO
	.align		4
.L_24:
        /*0018*/ 	.byte	0x04, 0x17
        /*001a*/ 	.short	(.L_26 - .L_25)
.L_25:
        /*001c*/ 	.word	0x00000000
        /*0020*/ 	.short	0x0001
        /*0022*/ 	.short	0x0008
        /*0024*/ 	.byte	0x00, 0xf5, 0x21, 0x00


	//----- nvinfo : EIATTR_KPARAM_INFO
	.align		4
.L_26:
        /*0028*/ 	.byte	0x04, 0x17
        /*002a*/ 	.short	(.L_28 - .L_27)
.L_27:
        /*002c*/ 	.word	0x00000000
        /*0030*/ 	.short	0x0000
        /*0032*/ 	.short	0x0000
        /*0034*/ 	.byte	0x00, 0xf5, 0x21, 0x00


	//----- nvinfo : EIATTR_SPARSE_MMA_MASK
	.align		4
.L_28:
        /*0038*/ 	.byte	0x03, 0x50
        /*003a*/ 	.short	0x0000


	//----- nvinfo : EIATTR_MAXREG_COUNT
	.align		4
        /*003c*/ 	.byte	0x03, 0x1b
        /*003e*/ 	.short	0x00ff


	//----- nvinfo : EIATTR_MERCURY_ISA_VERSION
	.align		4
        /*0040*/ 	.byte	0x03, 0x5f
        /*0042*/ 	.short	0x0101


	//----- nvinfo : EIATTR_VRC_CTA_INIT_COUNT
	.align		4
        /*0044*/ 	.byte	0x02, 0x4a
	.zero		1
	.zero		1


	//----- nvinfo : EIATTR_EXIT_INSTR_OFFSETS
	.align		4
        /*0048*/ 	.byte	0x04, 0x1c
        /*004a*/ 	.short	(.L_30 - .L_29)


	//   ....[0]....
.L_29:
        /*004c*/ 	.word	0x00000060


	//   ....[1]....
        /*0050*/ 	.word	0x000006b0


	//----- nvinfo : EIATTR_CBANK_PARAM_SIZE
	.align		4
.L_30:
        /*0054*/ 	.byte	0x03, 0x19
        /*0056*/ 	.short	0x0018


	//----- nvinfo : EIATTR_PARAM_CBANK
	.align		4
        /*0058*/ 	.byte	0x04, 0x0a
        /*005a*/ 	.short	(.L_32 - .L_31)
	.align		4
.L_31:
        /*005c*/ 	.word	index@(.nv.constant0._Z18spiking_neuron_simPfPiP17curandStateXORWOW)
        /*0060*/ 	.short	0x0380
        /*0062*/ 	.short	0x0018


	//----- nvinfo : EIATTR_SW_WAR
	.align		4
.L_32:
        /*0064*/ 	.byte	0x04, 0x36
        /*0066*/ 	.short	(.L_34 - .L_33)
.L_33:
        /*0068*/ 	.word	0x00000008
.L_34:


//--------------------- .nv.info._Z18init_random_statesP17curandStateXORWOWi --------------------------
	.section	.nv.info._Z18init_random_statesP17curandStateXORWOWi,"",@"SHT_CUDA_INFO"
	.sectionflags	@""
	.align	4


	//----- nvinfo : EIATTR_CUDA_API_VERSION
	.align		4
        /*0000*/ 	.byte	0x04, 0x37
        /*0002*/ 	.short	(.L_36 - .L_35)
.L_35:
        /*0004*/ 	.word	0x00000082


	//----- nvinfo : EIATTR_KPARAM_INFO
	.align		4
.L_36:
        /*0008*/ 	.byte	0x04, 0x17
        /*000a*/ 	.short	(.L_38 - .L_37)
.L_37:
        /*000c*/ 	.word	0x00000000
        /*0010*/ 	.short	0x0001
        /*0012*/ 	.short	0x0008
        /*0014*/ 	.byte	0x00, 0xf0, 0x11, 0x00


	//----- nvinfo : EIATTR_KPARAM_INFO
	.align		4
.L_38:
        /*0018*/ 	.byte	0x04, 0x17
        /*001a*/ 	.short	(.L_40 - .L_39)
.L_39:
        /*001c*/ 	.word	0x00000000
        /*0020*/ 	.short	0x0000
        /*0022*/ 	.short	0x0000
        /*0024*/ 	.byte	0x00, 0xf5, 0x21, 0x00


	//----- nvinfo : EIATTR_SPARSE_MMA_MASK
	.align		4
.L_40:
        /*0028*/ 	.byte	0x03, 0x50
        /*002a*/ 	.short	0x0000


	//----- nvinfo : EIATTR_MAXREG_COUNT
	.align		4
        /*002c*/ 	.byte	0x03, 0x1b
        /*002e*/ 	.short	0x00ff


	//----- nvinfo : EIATTR_MERCURY_ISA_VERSION
	.align		4
        /*0030*/ 	.byte	0x03, 0x5f
        /*0032*/ 	.short	0x0101


	//----- nvinfo : EIATTR_VRC_CTA_INIT_COUNT
	.align		4
        /*0034*/ 	.byte	0x02, 0x4a
	.zero		1
	.zero		1


	//----- nvinfo : EIATTR_EXIT_INSTR_OFFSETS
	.align		4
        /*0038*/ 	.byte	0x04, 0x1c
        /*003a*/ 	.short	(.L_42 - .L_41)


	//   ....[0]....
.L_41:
        /*003c*/ 	.word	0x00000060


	//   ....[1]....
        /*0040*/ 	.word	0x00000f00


	//----- nvinfo : EIATTR_CRS_STACK_SIZE
	.align		4
.L_42:
        /*0044*/ 	.byte	0x04, 0x1e
        /*0046*/ 	.short	(.L_44 - .L_43)
.L_43:
        /*0048*/ 	.word	0x00000000


	//----- nvinfo : EIATTR_CBANK_PARAM_SIZE
	.align		4
.L_44:
        /*004c*/ 	.byte	0x03, 0x19
        /*004e*/ 	.short	0x000c


	//----- nvinfo : EIATTR_PARAM_CBANK
	.align		4
        /*0050*/ 	.byte	0x04, 0x0a
        /*0052*/ 	.short	(.L_46 - .L_45)
	.align		4
.L_45:
        /*0054*/ 	.word	index@(.nv.constant0._Z18init_random_statesP17curandStateXORWOWi)
        /*0058*/ 	.short	0x0380
        /*005a*/ 	.short	0x000c


	//----- nvinfo : EIATTR_SW_WAR
	.align		4
.L_46:
        /*005c*/ 	.byte	0x04, 0x36
        /*005e*/ 	.short	(.L_48 - .L_47)
.L_47:
        /*0060*/ 	.word	0x00000008
.L_48:


//--------------------- .nv.callgraph             --------------------------
	.section	.nv.callgraph,"",@"SHT_CUDA_CALLGRAPH"
	.align	4
	.sectionentsize	8
	.align		4
        /*0000*/ 	.word	0x00000000
	.align		4
        /*0004*/ 	.word	0xffffffff
	.align		4
        /*0008*/ 	.word	0x00000000
	.align		4
        /*000c*/ 	.word	0xfffffffe
	.align		4
        /*0010*/ 	.word	0x00000000
	.align		4
        /*0014*/ 	.word	0xfffffffd
	.align		4
        /*0018*/ 	.word	0x00000000
	.align		4
        /*001c*/ 	.word	0xfffffffc


//--------------------- .nv.constant4             --------------------------
	.section	.nv.constant4,"a",@progbits
	.align	8
	.align		8
.nv.constant4:
        /*0000*/ 	.dword	precalc_xorwow_matrix
	.align		8
        /*0008*/ 	.dword	precalc_xorwow_offset_matrix
	.align		8
        /*0010*/ 	.dword	mrg32k3aM1
	.align		8
        /*0018*/ 	.dword	mrg32k3aM2
	.align		8
        /*0020*/ 	.dword	mrg32k3aM1SubSeq
	.align		8
        /*0028*/ 	.dword	mrg32k3aM2SubSeq
	.align		8
        /*0030*/ 	.dword	mrg32k3aM1Seq
	.align		8
        /*0038*/ 	.dword	mrg32k3aM2Seq


//--------------------- .nv.constant3             --------------------------
	.section	.nv.constant3,"a",@progbits
	.align	8
.nv.constant3:
	.type		__cr_lgamma_table,@object
	.size		__cr_lgamma_table,(.L_8 - __cr_lgamma_table)
__cr_lgamma_table:
        /*0000*/ 	.byte	0x00, 0x00, 0x00, 0x00, 0x00, 0x00, 0x00, 0x00, 0x00, 0x00, 0x00, 0x00, 0x00, 0x00, 0x00, 0x00
        /*0010*/ 	.byte	0xef, 0x39, 0xfa, 0xfe, 0x42, 0x2e, 0xe6, 0x3f, 0x02, 0x20, 0x2a, 0xfa, 0x0b, 0xab, 0xfc, 0x3f
        /*0020*/ 	.byte	0xf9, 0x2c, 0x92, 0x7c, 0xa7, 0x6c, 0x09, 0x40, 0xc9, 0x79, 0x44, 0x3c, 0x64, 0x26, 0x13, 0x40
        /*0030*/ 	.byte	0xca, 0x01, 0xcf, 0x3a, 0x27, 0x51, 0x1a, 0x40, 0x30, 0xcc, 0x2d, 0xf3, 0xe1, 0x0c, 0x21, 0x40
        /*0040*/ 	.byte	0x0d, 0xb7, 0xfc, 0x82, 0x8e, 0x35, 0x25, 0x40
.L_8:


//--------------------- .text._Z18spiking_neuron_simPfPiP17curandStateXORWOW --------------------------
	.section	.text._Z18spiking_neuron_simPfPiP17curandStateXORWOW,"ax",@progbits
	.align	128
        .global         _Z18spiking_neuron_simPfPiP17curandStateXORWOW
        .type           _Z18spiking_neuron_simPfPiP17curandStateXORWOW,@function
        .size           _Z18spiking_neuron_simPfPiP17curandStateXORWOW,(.L_x_11 - _Z18spiking_neuron_simPfPiP17curandStateXORWOW)
        .other          _Z18spiking_neuron_simPfPiP17curandStateXORWOW,@"STO_CUDA_ENTRY STV_DEFAULT"
_Z18spiking_neuron_simPfPiP17curandStateXORWOW:
.text._Z18spiking_neuron_simPfPiP17curandStateXORWOW:
[----:B------:R-:W-:Y:S01]  /*0000*/  LDC R1, c[0x0][0x37c] ;  /* 0x0000df00ff017b82 */ /* 0x000fe20000000800 */
[----:B------:R-:W0:Y:S07]  /*0010*/  S2R R11, SR_TID.X ;  /* 0x00000000000b7919 */ /* 0x000e2e0000002100 */
[----:B------:R-:W0:Y:S08]  /*0020*/  S2UR UR4, SR_CTAID.X ;  /* 0x00000000000479c3 */ /* 0x000e300000002500 */
[----:B------:R-:W0:Y:S02]  /*0030*/  LDC R0, c[0x0][0x360] ;  /* 0x0000d800ff007b82 */ /* 0x000e240000000800 */
[----:B0-----:R-:W-:-:S05]  /*0040*/  IMAD R11, R0, UR4, R11 ;  /* 0x00000004000b7c24 */ /* 0x001fca000f8e020b */
[----:B------:R-:W-:-:S13]  /*0050*/  ISETP.GT.AND P0, PT, R11, 0x3ff, PT ;  /* 0x000003ff0b00780c */ /* 0x000fda0003f04270 */
[----:B------:R-:W-:Y:S05]  /*0060*/  @P0 EXIT ;  /* 0x000000000000094d */ /* 0x000fea0003800000 */
[----:B------:R-:W0:Y:S01]  /*0070*/  LDC.64 R2, c[0x0][0x390] ;  /* 0x0000e400ff027b82 */ /* 0x000e220000000a00 */
[----:B------:R-:W1:Y:S07]  /*0080*/  LDCU.64 UR6, c[0x0][0x358] ;  /* 0x00006b00ff0677ac */ /* 0x000e6e0008000a00 */
[----:B------:R-:W2:Y:S08]  /*0090*/  LDC.64 R4, c[0x0][0x380] ;  /* 0x0000e000ff047b82 */ /* 0x000eb00000000a00 */
[----:B------:R-:W3:Y:S01]  /*00a0*/  LDC.64 R14, c[0x0][0x388] ;  /* 0x0000e200ff0e7b82 */ /* 0x000ee20000000a00 */
[----:B0-----:R-:W-:-:S05]  /*00b0*/  IMAD.WIDE R2, R11, 0x30, R2 ;  /* 0x000000300b027825 */ /* 0x001fca00078e0202 */
[----:B-1----:R0:W5:Y:S01]  /*00c0*/  LDG.E R23, desc[UR6][R2.64+0x20] ;  /* 0x0000200602177981 */ /* 0x002162000c1e1900 */
[----:B--2---:R-:W-:-:S03]  /*00d0*/  IMAD.WIDE R4, R11, 0x4, R4 ;  /* 0x000000040b047825 */ /* 0x004fc600078e0204 */
[----:B------:R0:W5:Y:S04]  /*00e0*/  LDG.E.64 R6, desc[UR6][R2.64+0x28] ;  /* 0x0000280602067981 */ /* 0x000168000c1e1b00 */
[----:B------:R0:W5:Y:S04]  /*00f0*/  LDG.E R21, desc[UR6][R4.64] ;  /* 0x0000000604157981 */ /* 0x000168000c1e1900 */
[----:B------:R0:W5:Y:S04]  /*0100*/  LDG.E.64 R18, desc[UR6][R2.64] ;  /* 0x0000000602127981 */ /* 0x000168000c1e1b00 */
[----:B------:R0:W5:Y:S04]  /*0110*/  LDG.E.64 R16, desc[UR6][R2.64+0x8] ;  /* 0x0000080602107981 */ /* 0x000168000c1e1b00 */
[----:B------:R0:W5:Y:S04]  /*0120*/  LDG.E.64 R8, desc[UR6][R2.64+0x10] ;  /* 0x0000100602087981 */ /* 0x000168000c1e1b00 */
[----:B------:R0:W5:Y:S01]  /*0130*/  LDG.E.64 R12, desc[UR6][R2.64+0x18] ;  /* 0x00001806020c7981 */ /* 0x000162000c1e1b00 */
[----:B---3--:R-:W-:Y:S01]  /*0140*/  IMAD.WIDE R14, R11, 0x4, R14 ;  /* 0x000000040b0e7825 */ /* 0x008fe200078e020e */
[----:B------:R-:W-:-:S06]  /*0150*/  UMOV UR4, URZ ;  /* 0x000000ff00047c82 */ /* 0x000fcc0008000000 */
.L_x_0:
[----:B-----5:R-:W-:Y:S01]  /*0160*/  SHF.R.U32.HI R0, RZ, 0x2, R19 ;  /* 0x00000002ff007819 */ /* 0x020fe20000011613 */
[----:B------:R-:W-:-:S03]  /*0170*/  IMAD.SHL.U32 R10, R9, 0x10, RZ ;  /* 0x00000010090a7824 */ /* 0x000fc600078e00ff */
[----:B------:R-:W-:-:S05]  /*0180*/  LOP3.LUT R0, R0, R19, RZ, 0x3c, !PT ;  /* 0x0000001300007212 */ /* 0x000fca00078e3cff */
[----:B------:R-:W-:-:S05]  /*0190*/  IMAD.SHL.U32 R11, R0, 0x2, RZ ;  /* 0x00000002000b7824 */ /* 0x000fca00078e00ff */
[----:B------:R-:W-:-:S04]  /*01a0*/  LOP3.LUT R11, R9, R10, R11, 0x96, !PT ;  /* 0x0000000a090b7212 */ /* 0x000fc800078e960b */
[----:B------:R-:W-:Y:S01]  /*01b0*/  LOP3.LUT R10, R11, R0, RZ, 0x3c, !PT ;  /* 0x000000000b0a7212 */ /* 0x000fe200078e3cff */
[----:B------:R-:W-:-:S03]  /*01c0*/  IMAD.MOV.U32 R0, RZ, RZ, 0x2f800000 ;  /* 0x2f800000ff007424 */ /* 0x000fc600078e00ff */
[----:B------:R-:W-:-:S04]  /*01d0*/  IADD3 R11, PT, PT, R18, 0x587c5, R10 ;  /* 0x000587c5120b7810 */ /* 0x000fc80007ffe00a */
[----:B------:R-:W-:-:S05]  /*01e0*/  I2FP.F32.U32 R11, R11 ;  /* 0x0000000b000b7245 */ /* 0x000fca0000201000 */
[----:B------:R-:W-:-:S04]  /*01f0*/  FFMA R20, R11, R0, 1.1641532182693481445e-10 ;  /* 0x2f0000000b147423 */ /* 0x000fc80000000000 */
[----:B--2---:R-:W-:-:S05]  /*0200*/  FFMA R21, R20, 0.10000000149011611938, R21 ;  /* 0x3dcccccd14157823 */ /* 0x004fca0000000015 */
[----:B------:R-:W-:Y:S01]  /*0210*/  FSETP.GE.AND P1, PT, R21, 1, PT ;  /* 0x3f8000001500780b */ /* 0x000fe20003f26000 */
[----:B------:R1:W-:-:S12]  /*0220*/  STG.E desc[UR6][R4.64], R21 ;  /* 0x0000001504007986 */ /* 0x0003d8000c101906 */
[----:B------:R-:W2:Y:S01]  /*0230*/  @P1 LDG.E R19, desc[UR6][R14.64] ;  /* 0x000000060e131981 */ /* 0x000ea2000c1e1900 */
[----:B------:R-:W-:Y:S01]  /*0240*/  SHF.R.U32.HI R11, RZ, 0x2, R16 ;  /* 0x00000002ff0b7819 */ /* 0x000fe20000011610 */
[----:B------:R-:W-:-:S03]  /*0250*/  IMAD.SHL.U32 R25, R10, 0x10, RZ ;  /* 0x000000100a197824 */ /* 0x000fc600078e00ff */
[----:B------:R-:W-:-:S04]  /*0260*/  LOP3.LUT R11, R11, R16, RZ, 0x3c, !PT ;  /* 0x000000100b0b7212 */ /* 0x000fc800078e3cff */
[----:B------:R-:W-:-:S04]  /*0270*/  SHF.L.U32 R16, R11, 0x1, RZ ;  /* 0x000000010b107819 */ /* 0x000fc800000006ff */
[----:B------:R-:W-:-:S04]  /*0280*/  LOP3.LUT R16, R10, R25, R16, 0x96, !PT ;  /* 0x000000190a107212 */ /* 0x000fc800078e9610 */
[----:B------:R-:W-:-:S04]  /*0290*/  LOP3.LUT R11, R16, R11, RZ, 0x3c, !PT ;  /* 0x0000000b100b7212 */ /* 0x000fc800078e3cff */
[----:B------:R-:W-:-:S04]  /*02a0*/  IADD3 R16, PT, PT, R18, 0xb0f8a, R11 ;  /* 0x000b0f8a12107810 */ /* 0x000fc80007ffe00b */
[----:B------:R-:W-:Y:S01]  /*02b0*/  I2FP.F32.U32 R25, R16 ;  /* 0x0000001000197245 */ /* 0x000fe20000201000 */
[----:B------:R-:W-:Y:S02]  /*02c0*/  @P1 IMAD.MOV.U32 R16, RZ, RZ, RZ ;  /* 0x000000ffff101224 */ /* 0x000fe400078e00ff */
[----:B------:R-:W-:Y:S02]  /*02d0*/  @!P1 FMUL R16, R21, 0.94999998807907104492 ;  /* 0x3f73333315109820 */ /* 0x000fe40000400000 */
[----:B------:R-:W-:-:S04]  /*02e0*/  FFMA R25, R25, R0, 1.1641532182693481445e-10 ;  /* 0x2f00000019197423 */ /* 0x000fc80000000000 */
[----:B-1----:R-:W-:-:S05]  /*02f0*/  FFMA R21, R25, 0.10000000149011611938, R16 ;  /* 0x3dcccccd19157823 */ /* 0x002fca0000000010 */
[----:B------:R-:W-:Y:S01]  /*0300*/  FSETP.GE.AND P0, PT, R21, 1, PT ;  /* 0x3f8000001500780b */ /* 0x000fe20003f06000 */
[----:B--2---:R-:W-:-:S05]  /*0310*/  @P1 VIADD R19, R19, 0x1 ;  /* 0x0000000113131836 */ /* 0x004fca0000000000 */
[----:B------:R1:W-:Y:S04]  /*0320*/  @P1 STG.E desc[UR6][R14.64], R19 ;  /* 0x000000130e001986 */ /* 0x0003e8000c101906 */
[----:B------:R2:W-:Y:S04]  /*0330*/  STG.E desc[UR6][R4.64], R21 ;  /* 0x0000001504007986 */ /* 0x0005e8000c101906 */
        /* <DEDUP_REMOVED lines=12> */
[----:B------:R-:W-:-:S05]  /*0400*/  FFMA R17, R22, 0.10000000149011611938, R17 ;  /* 0x3dcccccd16117823 */ /* 0x000fca0000000011 */
[----:B------:R-:W-:Y:S02]  /*0410*/  FSETP.GE.AND P1, PT, R17, 1, PT ;  /* 0x3f8000001100780b */ /* 0x000fe40003f26000 */
[----:B-1----:R-:W-:Y:S02]  /*0420*/  SHF.R.U32.HI R19, RZ, 0x2, R8 ;  /* 0x00000002ff137819 */ /* 0x002fe40000011608 */
[----:B--2---:R-:W-:-:S05]  /*0430*/  @P0 IADD3 R21, PT, PT, R16, 0x1, RZ ;  /* 0x0000000110150810 */ /* 0x004fca0007ffe0ff */
[----:B------:R1:W-:Y:S04]  /*0440*/  @P0 STG.E desc[UR6][R14.64], R21 ;  /* 0x000000150e000986 */ /* 0x0003e8000c101906 */
[----:B------:R2:W-:Y:S04]  /*0450*/  STG.E desc[UR6][R4.64], R17 ;  /* 0x0000001104007986 */ /* 0x0005e8000c101906 */
[----:B------:R-:W2:Y:S01]  /*0460*/  @P1 LDG.E R16, desc[UR6][R14.64] ;  /* 0x000000060e101981 */ /* 0x000ea2000c1e1900 */
[----:B------:R-:W-:Y:S01]  /*0470*/  LOP3.LUT R8, R19, R8, RZ, 0x3c, !PT ;  /* 0x0000000813087212 */ /* 0x000fe200078e3cff */
[----:B------:R-:W-:-:S02]  /*0480*/  IMAD.SHL.U32 R19, R20, 0x10, RZ ;  /* 0x0000001014137824 */ /* 0x000fc400078e00ff */
[----:B------:R-:W-:Y:S02]  /*0490*/  VIADD R18, R18, 0x161f14 ;  /* 0x00161f1412127836 */ /* 0x000fe40000000000 */
[----:B------:R-:W-:-:S05]  /*04a0*/  IMAD.SHL.U32 R22, R8, 0x2, RZ ;  /* 0x0000000208167824 */ /* 0x000fca00078e00ff */
[----:B------:R-:W-:Y:S02]  /*04b0*/  LOP3.LUT R25, R20, R19, R22, 0x96, !PT ;  /* 0x0000001314197212 */ /* 0x000fe400078e9616 */
[----:B------:R-:W-:Y:S02]  /*04c0*/  MOV R19, R9 ;  /* 0x0000000900137202 */ /* 0x000fe40000000f00 */
[----:B------:R-:W-:-:S05]  /*04d0*/  LOP3.LUT R9, R25, R8, RZ, 0x3c, !PT ;  /* 0x0000000819097212 */ /* 0x000fca00078e3cff */
[----:B------:R-:W-:-:S05]  /*04e0*/  IMAD.IADD R8, R9, 0x1, R18 ;  /* 0x0000000109087824 */ /* 0x000fca00078e0212 */
[----:B-1----:R-:W-:Y:S02]  /*04f0*/  I2FP.F32.U32 R21, R8 ;  /* 0x0000000800157245 */ /* 0x002fe40000201000 */
[----:B------:R-:W-:Y:S01]  /*0500*/  @P1 MOV R8, RZ ;  /* 0x000000ff00081202 */ /* 0x000fe20000000f00 */
[----:B------:R-:W-:Y:S02]  /*0510*/  @!P1 FMUL R8, R17, 0.94999998807907104492 ;  /* 0x3f73333311089820 */ /* 0x000fe40000400000 */
[----:B------:R-:W-:-:S04]  /*0520*/  FFMA R21, R21, R0, 1.1641532182693481445e-10 ;  /* 0x2f00000015157423 */ /* 0x000fc80000000000 */
[----:B------:R-:W-:-:S05]  /*0530*/  FFMA R27, R21, 0.10000000149011611938, R8 ;  /* 0x3dcccccd151b7823 */ /* 0x000fca0000000008 */
[----:B------:R-:W-:Y:S01]  /*0540*/  FSETP.GE.AND P0, PT, R27, 1, PT ;  /* 0x3f8000001b00780b */ /* 0x000fe20003f06000 */
[----:B--2---:R-:W-:-:S05]  /*0550*/  @P1 VIADD R17, R16, 0x1 ;  /* 0x0000000110111836 */ /* 0x004fca0000000000 */
[----:B------:R1:W-:Y:S04]  /*0560*/  @P1 STG.E desc[UR6][R14.64], R17 ;  /* 0x000000110e001986 */ /* 0x0003e8000c101906 */
[----:B------:R2:W-:Y:S04]  /*0570*/  STG.E desc[UR6][R4.64], R27 ;  /* 0x0000001b04007986 */ /* 0x0005e8000c101906 */
[----:B------:R-:W3:Y:S01]  /*0580*/  @P0 LDG.E R0, desc[UR6][R14.64] ;  /* 0x000000060e000981 */ /* 0x000ee2000c1e1900 */
[----:B------:R-:W-:Y:S02]  /*0590*/  @P0 IMAD.MOV.U32 R21, RZ, RZ, RZ ;  /* 0x000000ffff150224 */ /* 0x000fe400078e00ff */
[----:B------:R-:W-:Y:S01]  /*05a0*/  @!P0 FMUL R21, R27, 0.94999998807907104492 ;  /* 0x3f7333331b158820 */ /* 0x000fe20000400000 */
[----:B------:R-:W-:Y:S01]  /*05b0*/  UIADD3 UR4, UPT, UPT, UR4, 0x4, URZ ;  /* 0x0000000404047890 */ /* 0x000fe2000fffe0ff */
[----:B------:R-:W-:Y:S01]  /*05c0*/  IMAD.MOV.U32 R16, RZ, RZ, R10 ;  /* 0x000000ffff107224 */ /* 0x000fe200078e000a */
[----:B------:R-:W-:Y:S01]  /*05d0*/  MOV R8, R20 ;  /* 0x0000001400087202 */ /* 0x000fe20000000f00 */
[----:B-1----:R-:W-:Y:S01]  /*05e0*/  IMAD.MOV.U32 R17, RZ, RZ, R11 ;  /* 0x000000ffff117224 */ /* 0x002fe200078e000b */
[----:B------:R-:W-:Y:S01]  /*05f0*/  UISETP.NE.AND UP0, UPT, UR4, 0x64, UPT ;  /* 0x000000640400788c */ /* 0x000fe2000bf05270 */
[----:B---3--:R-:W-:-:S05]  /*0600*/  @P0 IADD3 R25, PT, PT, R0, 0x1, RZ ;  /* 0x0000000100190810 */ /* 0x008fca0007ffe0ff */
[----:B------:R2:W-:Y:S04]  /*0610*/  @P0 STG.E desc[UR6][R14.64], R25 ;  /* 0x000000190e000986 */ /* 0x0005e8000c101906 */
[----:B------:R2:W-:Y:S01]  /*0620*/  STG.E desc[UR6][R4.64], R21 ;  /* 0x0000001504007986 */ /* 0x0005e2000c101906 */
[----:B------:R-:W-:Y:S05]  /*0630*/  BRA.U UP0, `(.L_x_0) ;  /* 0xfffffff900c87547 */ /* 0x000fea000b83ffff */
[----:B--2---:R-:W-:Y:S01]  /*0640*/  IMAD.MOV.U32 R21, RZ, RZ, R9 ;  /* 0x000000ffff157224 */ /* 0x004fe200078e0009 */
[----:B------:R-:W-:Y:S04]  /*0650*/  STG.E.64 desc[UR6][R2.64+0x8], R10 ;  /* 0x0000080a02007986 */ /* 0x000fe8000c101b06 */
[----:B------:R-:W-:Y:S04]  /*0660*/  STG.E.64 desc[UR6][R2.64+0x18], R12 ;  /* 0x0000180c02007986 */ /* 0x000fe8000c101b06 */
[----:B------:R-:W-:Y:S04]  /*0670*/  STG.E.64 desc[UR6][R2.64+0x28], R6 ;  /* 0x0000280602007986 */ /* 0x000fe8000c101b06 */
[----:B------:R-:W-:Y:S04]  /*0680*/  STG.E desc[UR6][R2.64+0x20], R23 ;  /* 0x0000201702007986 */ /* 0x000fe8000c101906 */
[----:B------:R-:W-:Y:S04]  /*0690*/  STG.E.64 desc[UR6][R2.64], R18 ;  /* 0x0000001202007986 */ /* 0x000fe8000c101b06 */
[----:B------:R-:W-:Y:S01]  /*06a0*/  STG.E.64 desc[UR6][R2.64+0x10], R20 ;  /* 0x0000101402007986 */ /* 0x000fe2000c101b06 */
[----:B------:R-:W-:Y:S05]  /*06b0*/  EXIT ;  /* 0x000000000000794d */ /* 0x000fea0003800000 */
.L_x_1:
[----:B------:R-:W-:-:S00]  /*06c0*/  BRA `(.L_x_1) ;  /* 0xfffffffc00fc7947 */ /* 0x000fc0000383ffff */
[----:B------:R-:W-:-:S00]  /*06d0*/  NOP ;  /* 0x0000000000007918 */ /* 0x000fc00000000000 */
        /* <DEDUP_REMOVED lines=10> */
.L_x_11:


//--------------------- .text._Z18init_random_statesP17curandStateXORWOWi --------------------------
	.section	.text._Z18init_random_statesP17curandStateXORWOWi,"ax",@progbits
	.align	128
        .global         _Z18init_random_statesP17curandStateXORWOWi
        .type           _Z18init_random_statesP17curandStateXORWOWi,@function
        .size           _Z18init_random_statesP17curandStateXORWOWi,(.L_x_12 - _Z18init_random_statesP17curandStateXORWOWi)
        .other          _Z18init_random_statesP17curandStateXORWOWi,@"STO_CUDA_ENTRY STV_DEFAULT"
_Z18init_random_statesP17curandStateXORWOWi:
.text._Z18init_random_statesP17curandStateXORWOWi:
[----:B------:R-:W-:Y:S01]  /*0000*/  LDC R1, c[0x0][0x37c] ;  /* 0x0000df00ff017b82 */ /* 0x000fe20000000800 */
[----:B------:R-:W0:Y:S07]  /*0010*/  S2R R13, SR_TID.X ;  /* 0x00000000000d7919 */ /* 0x000e2e0000002100 */
[----:B------:R-:W0:Y:S08]  /*0020*/  S2UR UR4, SR_CTAID.X ;  /* 0x00000000000479c3 */ /* 0x000e300000002500 */
[----:B------:R-:W0:Y:S02]  /*0030*/  LDC R0, c[0x0][0x360] ;  /* 0x0000d800ff007b82 */ /* 0x000e240000000800 */
[----:B0-----:R-:W-:-:S05]  /*0040*/  IMAD R13, R0, UR4, R13 ;  /* 0x00000004000d7c24 */ /* 0x001fca000f8e020d */
[----:B------:R-:W-:-:S13]  /*0050*/  ISETP.GT.AND P0, PT, R13, 0x3ff, PT ;  /* 0x000003ff0d00780c */ /* 0x000fda0003f04270 */
[----:B------:R-:W-:Y:S05]  /*0060*/  @P0 EXIT ;  /* 0x000000000000094d */ /* 0x000fea0003800000 */
[----:B------:R-:W0:Y:S01]  /*0070*/  LDC R2, c[0x0][0x388] ;  /* 0x0000e200ff027b82 */ /* 0x000e220000000800 */
[----:B------:R-:W1:Y:S01]  /*0080*/  LDCU.64 UR4, c[0x0][0x358] ;  /* 0x00006b00ff0477ac */ /* 0x000e620008000a00 */
[----:B------:R-:W-:Y:S01]  /*0090*/  IMAD.MOV.U32 R3, RZ, RZ, -0x266e14b1 ;  /* 0xd991eb4fff037424 */ /* 0x000fe200078e00ff */
[----:B------:R-:W-:Y:S05]  /*00a0*/  BSSY.RECONVERGENT B0, `(.L_x_2) ;  /* 0x00000e2000007945 */ /* 0x000fea0003800200 */
[----:B------:R-:W2:Y:S01]  /*00b0*/  LDC.64 R6, c[0x0][0x380] ;  /* 0x0000e000ff067b82 */ /* 0x000ea20000000a00 */
[C---:B0-----:R-:W-:Y:S02]  /*00c0*/  LOP3.LUT R0, R2.reuse, 0xaad26b49, RZ, 0x3c, !PT ;  /* 0xaad26b4902007812 */ /* 0x041fe400078e3cff */
[----:B------:R-:W-:-:S03]  /*00d0*/  ISETP.GT.AND P0, PT, R2, -0x1, PT ;  /* 0xffffffff0200780c */ /* 0x000fc60003f04270 */
[----:B------:R-:W-:Y:S01]  /*00e0*/  IMAD R0, R0, 0x4182bed5, RZ ;  /* 0x4182bed500007824 */ /* 0x000fe200078e02ff */
[----:B------:R-:W-:Y:S01]  /*00f0*/  SEL R3, R3, 0x8bf16996, P0 ;  /* 0x8bf1699603037807 */ /* 0x000fe20000000000 */
[C---:B--2---:R-:W-:Y:S01]  /*0100*/  IMAD.WIDE R6, R13.reuse, 0x30, R6 ;  /* 0x000000300d067825 */ /* 0x044fe200078e0206 */
[----:B------:R-:W-:Y:S02]  /*0110*/  ISETP.NE.AND P0, PT, R13, RZ, PT ;  /* 0x000000ff0d00720c */ /* 0x000fe40003f05270 */
[C---:B------:R-:W-:Y:S01]  /*0120*/  IADD3 R4, PT, PT, R3.reuse, 0x64f0c9, R0 ;  /* 0x0064f0c903047810 */ /* 0x040fe20007ffe000 */
[C---:B------:R-:W-:Y:S01]  /*0130*/  VIADD R5, R0.reuse, 0x75bcd15 ;  /* 0x075bcd1500057836 */ /* 0x040fe20000000000 */
[C---:B------:R-:W-:Y:S01]  /*0140*/  LOP3.LUT R8, R0.reuse, 0x159a55e5, RZ, 0x3c, !PT ;  /* 0x159a55e500087812 */ /* 0x040fe200078e3cff */
[----:B------:R-:W-:Y:S01]  /*0150*/  VIADD R11, R0, 0x583f19 ;  /* 0x00583f19000b7836 */ /* 0x000fe20000000000 */
[C---:B------:R-:W-:Y:S01]  /*0160*/  LOP3.LUT R10, R3.reuse, 0x5491333, RZ, 0x3c, !PT ;  /* 0x05491333030a7812 */ /* 0x040fe200078e3cff */
[----:B------:R-:W-:Y:S01]  /*0170*/  VIADD R9, R3, 0x1f123bb5 ;  /* 0x1f123bb503097836 */ /* 0x000fe20000000000 */
[----:B-1----:R0:W-:Y:S04]  /*0180*/  STG.E.64 desc[UR4][R6.64], R4 ;  /* 0x0000000406007986 */ /* 0x0021e8000c101b04 */
[----:B------:R0:W-:Y:S04]  /*0190*/  STG.E.64 desc[UR4][R6.64+0x8], R8 ;  /* 0x0000080806007986 */ /* 0x0001e8000c101b04 */
[----:B------:R0:W-:Y:S01]  /*01a0*/  STG.E.64 desc[UR4][R6.64+0x10], R10 ;  /* 0x0000100a06007986 */ /* 0x0001e2000c101b04 */
[----:B------:R-:W-:Y:S05]  /*01b0*/  @!P0 BRA `(.L_x_3) ;  /* 0x0000000c00408947 */ /* 0x000fea0003800000 */
[----:B------:R-:W-:Y:S01]  /*01c0*/  SHF.R.S32.HI R0, RZ, 0x1f, R13 ;  /* 0x0000001fff007819 */ /* 0x000fe2000001140d */
[----:B------:R-:W-:-:S07]  /*01d0*/  IMAD.MOV.U32 R12, RZ, RZ, RZ ;  /* 0x000000ffff0c7224 */ /* 0x000fce00078e00ff */
.L_x_9:
[----:B-1----:R-:W-:Y:S01]  /*01e0*/  LOP3.LUT R2, R13, 0x3, RZ, 0xc0, !PT ;  /* 0x000000030d027812 */ /* 0x002fe200078ec0ff */
[----:B------:R-:W-:Y:S03]  /*01f0*/  BSSY.RECONVERGENT B1, `(.L_x_4) ;  /* 0x00000c6000017945 */ /* 0x000fe60003800200 */
[----:B------:R-:W-:-:S04]  /*0200*/  ISETP.NE.U32.AND P0, PT, R2, RZ, PT ;  /* 0x000000ff0200720c */ /* 0x000fc80003f05070 */
[----:B------:R-:W-:-:S13]  /*0210*/  ISETP.NE.AND.EX P0, PT, RZ, RZ, PT, P0 ;  /* 0x000000ffff00720c */ /* 0x000fda0003f05300 */
[----:B------:R-:W-:Y:S05]  /*0220*/  @!P0 BRA `(.L_x_5) ;  /* 0x0000000c00088947 */ /* 0x000fea0003800000 */
[----:B0-----:R-:W0:Y:S01]  /*0230*/  LDC.64 R8, c[0x4][RZ] ;  /* 0x01000000ff087b82 */ /* 0x001e220000000a00 */
[----:B------:R-:W-:Y:S02]  /*0240*/  IMAD.MOV.U32 R14, RZ, RZ, RZ ;  /* 0x000000ffff0e7224 */ /* 0x000fe400078e00ff */
[----:B0-----:R-:W-:-:S07]  /*0250*/  IMAD.WIDE.U32 R8, R12, 0xc80, R8 ;  /* 0x00000c800c087825 */ /* 0x001fce00078e0008 */
.L_x_8:
[----:B-1----:R-:W-:Y:S01]  /*0260*/  IMAD.MOV.U32 R15, RZ, RZ, RZ ;  /* 0x000000ffff0f7224 */ /* 0x002fe200078e00ff */
[----:B------:R-:W-:Y:S01]  /*0270*/  CS2R R2, SRZ ;  /* 0x0000000000027805 */ /* 0x000fe2000001ff00 */
[----:B------:R-:W-:Y:S01]  /*0280*/  IMAD.MOV.U32 R17, RZ, RZ, RZ ;  /* 0x000000ffff117224 */ /* 0x000fe200078e00ff */
[----:B------:R-:W-:-:S07]  /*0290*/  CS2R R4, SRZ ;  /* 0x0000000000047805 */ /* 0x000fce000001ff00 */
.L_x_7:
[----:B------:R-:W-:-:S05]  /*02a0*/  IMAD.WIDE.U32 R10, R17, 0x4, R6 ;  /* 0x00000004110a7825 */ /* 0x000fca00078e0006 */
[----:B------:R0:W5:Y:S01]  /*02b0*/  LDG.E R16, desc[UR4][R10.64+0x4] ;  /* 0x000004040a107981 */ /* 0x000162000c1e1900 */
[----:B------:R-:W-:-:S07]  /*02c0*/  IMAD.MOV.U32 R19, RZ, RZ, RZ ;  /* 0x000000ffff137224 */ /* 0x000fce00078e00ff */
.L_x_6:
[----:B-----5:R-:W-:Y:S01]  /*02d0*/  SHF.R.U32.HI R24, RZ, R19, R16 ;  /* 0x00000013ff187219 */ /* 0x020fe20000011610 */
[----:B0-----:R-:W-:-:S03]  /*02e0*/  IMAD.SHL.U32 R10, R17, 0x20, RZ ;  /* 0x00000020110a7824 */ /* 0x001fc600078e00ff */
[----:B------:R-:W-:Y:S01]  /*02f0*/  LOP3.LUT R11, R24, 0x1, RZ, 0xc0, !PT ;  /* 0x00000001180b7812 */ /* 0x000fe200078ec0ff */
[----:B------:R-:W-:-:S03]  /*0300*/  IMAD.IADD R10, R10, 0x1, R19 ;  /* 0x000000010a0a7824 */ /* 0x000fc600078e0213 */
[----:B------:R-:W-:Y:S01]  /*0310*/  ISETP.NE.U32.AND P0, PT, R11, 0x1, PT ;  /* 0x000000010b00780c */ /* 0x000fe20003f05070 */
[----:B------:R-:W-:-:S03]  /*0320*/  IMAD R11, R10, 0x5, RZ ;  /* 0x000000050a0b7824 */ /* 0x000fc600078e02ff */
[----:B------:R-:W-:Y:S01]  /*0330*/  R2P PR, R24, 0x7e ;  /* 0x0000007e18007804 */ /* 0x000fe20000000000 */
[----:B------:R-:W-:-:S08]  /*0340*/  IMAD.WIDE.U32 R10, R11, 0x4, R8 ;  /* 0x000000040b0a7825 */ /* 0x000fd000078e0008 */
[----:B------:R-:W2:Y:S04]  /*0350*/  @!P0 LDG.E R18, desc[UR4][R10.64] ;  /* 0x000000040a128981 */ /* 0x000ea8000c1e1900 */
[----:B------:R-:W3:Y:S04]  /*0360*/  @!P0 LDG.E R20, desc[UR4][R10.64+0x10] ;  /* 0x000010040a148981 */ /* 0x000ee8000c1e1900 */
[----:B------:R-:W4:Y:S04]  /*0370*/  @P1 LDG.E R22, desc[UR4][R10.64+0x14] ;  /* 0x000014040a161981 */ /* 0x000f28000c1e1900 */
[----:B------:R-:W4:Y:S04]  /*0380*/  @P2 LDG.E R26, desc[UR4][R10.64+0x28] ;  /* 0x000028040a1a2981 */ /* 0x000f28000c1e1900 */
[----:B------:R-:W4:Y:S04]  /*0390*/  @!P0 LDG.E R21, desc[UR4][R10.64+0x4] ;  /* 0x000004040a158981 */ /* 0x000f28000c1e1900 */
[----:B------:R-:W4:Y:S04]  /*03a0*/  @!P0 LDG.E R23, desc[UR4][R10.64+0xc] ;  /* 0x00000c040a178981 */ /* 0x000f28000c1e1900 */
[----:B------:R-:W4:Y:S04]  /*03b0*/  @P1 LDG.E R25, desc[UR4][R10.64+0x18] ;  /* 0x000018040a191981 */ /* 0x000f28000c1e1900 */
[----:B------:R-:W4:Y:S04]  /*03c0*/  @P3 LDG.E R28, desc[UR4][R10.64+0x3c] ;  /* 0x00003c040a1c3981 */ /* 0x000f28000c1e1900 */
[----:B------:R-:W4:Y:S01]  /*03d0*/  @P6 LDG.E R27, desc[UR4][R10.64+0x7c] ;  /* 0x00007c040a1b6981 */ /* 0x000f22000c1e1900 */
[----:B--2---:R-:W-:-:S03]  /*03e0*/  @!P0 LOP3.LUT R15, R15, R18, RZ, 0x3c, !PT ;  /* 0x000000120f0f8212 */ /* 0x004fc600078e3cff */
[----:B------:R-:W2:Y:S01]  /*03f0*/  @!P0 LDG.E R18, desc[UR4][R10.64+0x8] ;  /* 0x000008040a128981 */ /* 0x000ea2000c1e1900 */
[----:B---3--:R-:W-:-:S03]  /*0400*/  @!P0 LOP3.LUT R3, R3, R20, RZ, 0x3c, !PT ;  /* 0x0000001403038212 */ /* 0x008fc600078e3cff */
[----:B------:R-:W3:Y:S01]  /*0410*/  @P1 LDG.E R20, desc[UR4][R10.64+0x24] ;  /* 0x000024040a141981 */ /* 0x000ee2000c1e1900 */
[----:B----4-:R-:W-:-:S03]  /*0420*/  @P1 LOP3.LUT R15, R15, R22, RZ, 0x3c, !PT ;  /* 0x000000160f0f1212 */ /* 0x010fc600078e3cff */
[----:B------:R-:W4:Y:S01]  /*0430*/  @P2 LDG.E R22, desc[UR4][R10.64+0x38] ;  /* 0x000038040a162981 */ /* 0x000f22000c1e1900 */
[----:B------:R-:W-:-:S03]  /*0440*/  @P2 LOP3.LUT R15, R15, R26, RZ, 0x3c, !PT ;  /* 0x0000001a0f0f2212 */ /* 0x000fc600078e3cff */
[----:B------:R-:W4:Y:S01]  /*0450*/  @P4 LDG.E R26, desc[UR4][R10.64+0x50] ;  /* 0x000050040a1a4981 */ /* 0x000f22000c1e1900 */
[----:B------:R-:W-:-:S03]  /*0460*/  @!P0 LOP3.LUT R4, R4, R21, RZ, 0x3c, !PT ;  /* 0x0000001504048212 */ /* 0x000fc600078e3cff */
[----:B------:R-:W4:Y:S01]  /*0470*/  @P1 LDG.E R21, desc[UR4][R10.64+0x20] ;  /* 0x000020040a151981 */ /* 0x000f22000c1e1900 */
[----:B------:R-:W-:-:S03]  /*0480*/  @!P0 LOP3.LUT R2, R2, R23, RZ, 0x3c, !PT ;  /* 0x0000001702028212 */ /* 0x000fc600078e3cff */
[----:B------:R-:W4:Y:S01]  /*0490*/  @P2 LDG.E R23, desc[UR4][R10.64+0x2c] ;  /* 0x00002c040a172981 */ /* 0x000f22000c1e1900 */
[----:B------:R-:W-:-:S03]  /*04a0*/  @P1 LOP3.LUT R4, R4, R25, RZ, 0x3c, !PT ;  /* 0x0000001904041212 */ /* 0x000fc600078e3cff */
[----:B------:R-:W4:Y:S01]  /*04b0*/  @P2 LDG.E R25, desc[UR4][R10.64+0x34] ;  /* 0x000034040a192981 */ /* 0x000f22000c1e1900 */
[----:B--2---:R-:W-:-:S03]  /*04c0*/  @!P0 LOP3.LUT R5, R5, R18, RZ, 0x3c, !PT ;  /* 0x0000001205058212 */ /* 0x004fc600078e3cff */
[----:B------:R-:W2:Y:S01]  /*04d0*/  @P1 LDG.E R18, desc[UR4][R10.64+0x1c] ;  /* 0x00001c040a121981 */ /* 0x000ea2000c1e1900 */
[----:B---3--:R-:W-:-:S03]  /*04e0*/  @P1 LOP3.LUT R3, R3, R20, RZ, 0x3c, !PT ;  /* 0x0000001403031212 */ /* 0x008fc600078e3cff */
[----:B------:R-:W3:Y:S01]  /*04f0*/  @P2 LDG.E R20, desc[UR4][R10.64+0x30] ;  /* 0x000030040a142981 */ /* 0x000ee2000c1e1900 */
[----:B----4-:R-:W-:-:S03]  /*0500*/  @P2 LOP3.LUT R3, R3, R22, RZ, 0x3c, !PT ;  /* 0x0000001603032212 */ /* 0x010fc600078e3cff */
[----:B------:R-:W4:Y:S01]  /*0510*/  @P3 LDG.E R22, desc[UR4][R10.64+0x4c] ;  /* 0x00004c040a163981 */ /* 0x000f22000c1e1900 */
[----:B------:R-:W-:-:S04]  /*0520*/  @P3 LOP3.LUT R15, R15, R28, RZ, 0x3c, !PT ;  /* 0x0000001c0f0f3212 */ /* 0x000fc800078e3cff */
[----:B------:R-:W-:Y:S02]  /*0530*/  @P4 LOP3.LUT R15, R15, R26, RZ, 0x3c, !PT ;  /* 0x0000001a0f0f4212 */ /* 0x000fe400078e3cff */
[----:B------:R-:W-:Y:S01]  /*0540*/  @P1 LOP3.LUT R2, R2, R21, RZ, 0x3c, !PT ;  /* 0x0000001502021212 */ /* 0x000fe200078e3cff */
[----:B------:R-:W4:Y:S04]  /*0550*/  @P5 LDG.E R26, desc[UR4][R10.64+0x64] ;  /* 0x000064040a1a5981 */ /* 0x000f28000c1e1900 */
[----:B------:R-:W4:Y:S01]  /*0560*/  @P3 LDG.E R21, desc[UR4][R10.64+0x40] ;  /* 0x000040040a153981 */ /* 0x000f22000c1e1900 */
[----:B------:R-:W-:Y:S02]  /*0570*/  @P2 LOP3.LUT R4, R4, R23, RZ, 0x3c, !PT ;  /* 0x0000001704042212 */ /* 0x000fe400078e3cff */
[----:B------:R-:W-:Y:S01]  /*0580*/  @P2 LOP3.LUT R2, R2, R25, RZ, 0x3c, !PT ;  /* 0x0000001902022212 */ /* 0x000fe200078e3cff */
[----:B------:R-:W4:Y:S04]  /*0590*/  @P3 LDG.E R23, desc[UR4][R10.64+0x48] ;  /* 0x000048040a173981 */ /* 0x000f28000c1e1900 */
[----:B------:R-:W4:Y:S01]  /*05a0*/  @P4 LDG.E R25, desc[UR4][R10.64+0x54] ;  /* 0x000054040a194981 */ /* 0x000f22000c1e1900 */
[----:B--2---:R-:W-:-:S03]  /*05b0*/  @P1 LOP3.LUT R5, R5, R18, RZ, 0x3c, !PT ;  /* 0x0000001205051212 */ /* 0x004fc600078e3cff */
[----:B------:R-:W2:Y:S01]  /*05c0*/  @P3 LDG.E R18, desc[UR4][R10.64+0x44] ;  /* 0x000044040a123981 */ /* 0x000ea2000c1e1900 */
[----:B---3--:R-:W-:-:S03]  /*05d0*/  @P2 LOP3.LUT R5, R5, R20, RZ, 0x3c, !PT ;  /* 0x0000001405052212 */ /* 0x008fc600078e3cff */
[----:B------:R-:W3:Y:S01]  /*05e0*/  @P4 LDG.E R20, desc[UR4][R10.64+0x58] ;  /* 0x000058040a144981 */ /* 0x000ee2000c1e1900 */
[----:B----4-:R-:W-:-:S03]  /*05f0*/  @P3 LOP3.LUT R3, R3, R22, RZ, 0x3c, !PT ;  /* 0x0000001603033212 */ /* 0x010fc600078e3cff */
[----:B------:R-:W4:Y:S01]  /*0600*/  @P4 LDG.E R22, desc[UR4][R10.64+0x60] ;  /* 0x000060040a164981 */ /* 0x000f22000c1e1900 */
[----:B------:R-:W-:Y:S02]  /*0610*/  LOP3.LUT P0, RZ, R24, 0x80, RZ, 0xc0, !PT ;  /* 0x0000008018ff7812 */ /* 0x000fe4000780c0ff */
[----:B------:R-:W-:Y:S02]  /*0620*/  @P5 LOP3.LUT R15, R15, R26, RZ, 0x3c, !PT ;  /* 0x0000001a0f0f5212 */ /* 0x000fe400078e3cff */
[----:B------:R-:W4:Y:S01]  /*0630*/  @P6 LDG.E R26, desc[UR4][R10.64+0x78] ;  /* 0x000078040a1a6981 */ /* 0x000f22000c1e1900 */
[----:B------:R-:W-:-:S03]  /*0640*/  @P3 LOP3.LUT R4, R4, R21, RZ, 0x3c, !PT ;  /* 0x0000001504043212 */ /* 0x000fc600078e3cff */
[----:B------:R-:W4:Y:S01]  /*0650*/  @P4 LDG.E R21, desc[UR4][R10.64+0x5c] ;  /* 0x00005c040a154981 */ /* 0x000f22000c1e1900 */
[----:B------:R-:W-:-:S03]  /*0660*/  @P3 LOP3.LUT R2, R2, R23, RZ, 0x3c, !PT ;  /* 0x0000001702023212 */ /* 0x000fc600078e3cff */
[----:B------:R-:W4:Y:S01]  /*0670*/  @P5 LDG.E R23, desc[UR4][R10.64+0x68] ;  /* 0x000068040a175981 */ /* 0x000f22000c1e1900 */
[----:B------:R-:W-:-:S03]  /*0680*/  @P4 LOP3.LUT R4, R4, R25, RZ, 0x3c, !PT ;  /* 0x0000001904044212 */ /* 0x000fc600078e3cff */
[----:B------:R-:W4:Y:S01]  /*0690*/  @P5 LDG.E R25, desc[UR4][R10.64+0x70] ;  /* 0x000070040a195981 */ /* 0x000f22000c1e1900 */
[----:B--2---:R-:W-:-:S03]  /*06a0*/  @P3 LOP3.LUT R5, R5, R18, RZ, 0x3c, !PT ;  /* 0x0000001205053212 */ /* 0x004fc600078e3cff */
[----:B------:R-:W2:Y:S01]  /*06b0*/  @P5 LDG.E R18, desc[UR4][R10.64+0x6c] ;  /* 0x00006c040a125981 */ /* 0x000ea2000c1e1900 */
[----:B---3--:R-:W-:-:S03]  /*06c0*/  @P4 LOP3.LUT R5, R5, R20, RZ, 0x3c, !PT ;  /* 0x0000001405054212 */ /* 0x008fc600078e3cff */
[----:B------:R-:W3:Y:S01]  /*06d0*/  @P5 LDG.E R20, desc[UR4][R10.64+0x74] ;  /* 0x000074040a145981 */ /* 0x000ee2000c1e1900 */
[----:B----4-:R-:W-:-:S03]  /*06e0*/  @P4 LOP3.LUT R3, R3, R22, RZ, 0x3c, !PT ;  /* 0x0000001603034212 */ /* 0x010fc600078e3cff */
[----:B------:R-:W4:Y:S01]  /*06f0*/  @P0 LDG.E R22, desc[UR4][R10.64+0x8c] ;  /* 0x00008c040a160981 */ /* 0x000f22000c1e1900 */
[----:B------:R-:W-:-:S03]  /*0700*/  @P6 LOP3.LUT R15, R15, R26, RZ, 0x3c, !PT ;  /* 0x0000001a0f0f6212 */ /* 0x000fc600078e3cff */
        /* <DEDUP_REMOVED lines=13> */
[----:B------:R-:W-:Y:S02]  /*07e0*/  @P6 LOP3.LUT R4, R4, R27, RZ, 0x3c, !PT ;  /* 0x0000001b04046212 */ /* 0x000fe400078e3cff */
[----:B------:R-:W-:Y:S02]  /*07f0*/  @P6 LOP3.LUT R2, R2, R21, RZ, 0x3c, !PT ;  /* 0x0000001502026212 */ /* 0x000fe400078e3cff */
[----:B------:R-:W-:Y:S02]  /*0800*/  @P0 LOP3.LUT R4, R4, R23, RZ, 0x3c, !PT ;  /* 0x0000001704040212 */ /* 0x000fe400078e3cff */
[----:B------:R-:W-:Y:S02]  /*0810*/  @P0 LOP3.LUT R2, R2, R25, RZ, 0x3c, !PT ;  /* 0x0000001902020212 */ /* 0x000fe400078e3cff */
[----:B--2---:R-:W-:Y:S02]  /*0820*/  @P6 LOP3.LUT R5, R5, R18, RZ, 0x3c, !PT ;  /* 0x0000001205056212 */ /* 0x004fe400078e3cff */
[----:B---3--:R-:W-:-:S02]  /*0830*/  @P6 LOP3.LUT R3, R3, R20, RZ, 0x3c, !PT ;  /* 0x0000001403036212 */ /* 0x008fc400078e3cff */
[----:B----4-:R-:W-:Y:S02]  /*0840*/  @P0 LOP3.LUT R5, R5, R22, RZ, 0x3c, !PT ;  /* 0x0000001605050212 */ /* 0x010fe400078e3cff */
[----:B------:R-:W-:Y:S02]  /*0850*/  @P0 LOP3.LUT R3, R3, R26, RZ, 0x3c, !PT ;  /* 0x0000001a03030212 */ /* 0x000fe400078e3cff */
[----:B------:R-:W-:-:S13]  /*0860*/  R2P PR, R24.B1, 0x7f ;  /* 0x0000007f18007804 */ /* 0x000fda0000001000 */
[----:B------:R-:W2:Y:S04]  /*0870*/  @P0 LDG.E R18, desc[UR4][R10.64+0xa0] ;  /* 0x0000a0040a120981 */ /* 0x000ea8000c1e1900 */
[----:B------:R-:W3:Y:S04]  /*0880*/  @P1 LDG.E R22, desc[UR4][R10.64+0xb4] ;  /* 0x0000b4040a161981 */ /* 0x000ee8000c1e1900 */
[----:B------:R-:W4:Y:S04]  /*0890*/  @P2 LDG.E R26, desc[UR4][R10.64+0xc8] ;  /* 0x0000c8040a1a2981 */ /* 0x000f28000c1e1900 */
[----:B------:R-:W4:Y:S04]  /*08a0*/  @P3 LDG.E R28, desc[UR4][R10.64+0xdc] ;  /* 0x0000dc040a1c3981 */ /* 0x000f28000c1e1900 */
[----:B------:R-:W4:Y:S04]  /*08b0*/  @P0 LDG.E R23, desc[UR4][R10.64+0xa4] ;  /* 0x0000a4040a170981 */ /* 0x000f28000c1e1900 */
[----:B------:R-:W4:Y:S04]  /*08c0*/  @P0 LDG.E R20, desc[UR4][R10.64+0xa8] ;  /* 0x0000a8040a140981 */ /* 0x000f28000c1e1900 */
[----:B------:R-:W4:Y:S04]  /*08d0*/  @P4 LDG.E R25, desc[UR4][R10.64+0xf0] ;  /* 0x0000f0040a194981 */ /* 0x000f28000c1e1900 */
        /* <DEDUP_REMOVED lines=21> */
[----:B------:R-:W-:Y:S02]  /*0a30*/  LOP3.LUT P0, RZ, R24, 0x8000, RZ, 0xc0, !PT ;  /* 0x0000800018ff7812 */ /* 0x000fe4000780c0ff */
[----:B----4-:R-:W-:Y:S01]  /*0a40*/  @P5 LOP3.LUT R15, R15, R26, RZ, 0x3c, !PT ;  /* 0x0000001a0f0f5212 */ /* 0x010fe200078e3cff */
[----:B------:R-:W4:Y:S04]  /*0a50*/  @P3 LDG.E R24, desc[UR4][R10.64+0xe4] ;  /* 0x0000e4040a183981 */ /* 0x000f28000c1e1900 */
[----:B------:R-:W2:Y:S01]  /*0a60*/  @P6 LDG.E R26, desc[UR4][R10.64+0x118] ;  /* 0x000118040a1a6981 */ /* 0x000ea2000c1e1900 */
        /* <DEDUP_REMOVED lines=8> */
[----:B---3--:R-:W-:-:S03]  /*0af0*/  @P2 LOP3.LUT R3, R3, R22, RZ, 0x3c, !PT ;  /* 0x0000001603032212 */ /* 0x008fc600078e3cff */
[----:B------:R-:W3:Y:S01]  /*0b00*/  @P4 LDG.E R22, desc[UR4][R10.64+0x100] ;  /* 0x000100040a164981 */ /* 0x000ee2000c1e1900 */
[----:B--2---:R-:W-:-:S03]  /*0b10*/  @P6 LOP3.LUT R15, R15, R26, RZ, 0x3c, !PT ;  /* 0x0000001a0f0f6212 */ /* 0x004fc600078e3cff */
[----:B------:R-:W2:Y:S01]  /*0b20*/  @P0 LDG.E R26, desc[UR4][R10.64+0x12c] ;  /* 0x00012c040a1a0981 */ /* 0x000ea2000c1e1900 */
[----:B----4-:R-:W-:-:S03]  /*0b30*/  @P2 LOP3.LUT R2, R2, R23, RZ, 0x3c, !PT ;  /* 0x0000001702022212 */ /* 0x010fc600078e3cff */
[----:B------:R-:W4:Y:S01]  /*0b40*/  @P4 LDG.E R23, desc[UR4][R10.64+0xfc] ;  /* 0x0000fc040a174981 */ /* 0x000f22000c1e1900 */
[----:B------:R-:W-:-:S03]  /*0b50*/  @P2 LOP3.LUT R5, R5, R20, RZ, 0x3c, !PT ;  /* 0x0000001405052212 */ /* 0x000fc600078e3cff */
[----:B------:R-:W4:Y:S01]  /*0b60*/  @P4 LDG.E R20, desc[UR4][R10.64+0xf8] ;  /* 0x0000f8040a144981 */ /* 0x000f22000c1e1900 */
[----:B------:R-:W-:Y:S02]  /*0b70*/  @P3 LOP3.LUT R2, R2, R27, RZ, 0x3c, !PT ;  /* 0x0000001b02023212 */ /* 0x000fe400078e3cff */
[----:B------:R-:W-:Y:S01]  /*0b80*/  @P3 LOP3.LUT R4, R4, R25, RZ, 0x3c, !PT ;  /* 0x0000001904043212 */ /* 0x000fe200078e3cff */
[----:B------:R-:W4:Y:S01]  /*0b90*/  @P5 LDG.E R27, desc[UR4][R10.64+0x110] ;  /* 0x000110040a1b5981 */ /* 0x000f22000c1e1900 */
[----:B------:R-:W-:-:S03]  /*0ba0*/  @P3 LOP3.LUT R5, R5, R24, RZ, 0x3c, !PT ;  /* 0x0000001805053212 */ /* 0x000fc600078e3cff */
[----:B------:R-:W4:Y:S04]  /*0bb0*/  @P5 LDG.E R25, desc[UR4][R10.64+0x108] ;  /* 0x000108040a195981 */ /* 0x000f28000c1e1900 */
        /* <DEDUP_REMOVED lines=19> */
[----:B------:R-:W-:-:S05]  /*0cf0*/  VIADD R19, R19, 0x10 ;  /* 0x0000001013137836 */ /* 0x000fca0000000000 */
[----:B------:R-:W-:Y:S02]  /*0d00*/  ISETP.NE.AND P1, PT, R19, 0x20, PT ;  /* 0x000000201300780c */ /* 0x000fe40003f25270 */
[----:B------:R-:W-:Y:S02]  /*0d10*/  @P5 LOP3.LUT R3, R3, R18, RZ, 0x3c, !PT ;  /* 0x0000001203035212 */ /* 0x000fe400078e3cff */
[----:B------:R-:W-:Y:S02]  /*0d20*/  @P6 LOP3.LUT R4, R4, R21, RZ, 0x3c, !PT ;  /* 0x0000001504046212 */ /* 0x000fe400078e3cff */
[----:B---3--:R-:W-:-:S04]  /*0d30*/  @P6 LOP3.LUT R3, R3, R22, RZ, 0x3c, !PT ;  /* 0x0000001603036212 */ /* 0x008fc800078e3cff */
[----:B--2---:R-:W-:Y:S02]  /*0d40*/  @P0 LOP3.LUT R3, R3, R26, RZ, 0x3c, !PT ;  /* 0x0000001a03030212 */ /* 0x004fe400078e3cff */
[----:B----4-:R-:W-:Y:S02]  /*0d50*/  @P6 LOP3.LUT R2, R2, R23, RZ, 0x3c, !PT ;  /* 0x0000001702026212 */ /* 0x010fe400078e3cff */
[----:B------:R-:W-:Y:S02]  /*0d60*/  @P6 LOP3.LUT R5, R5, R20, RZ, 0x3c, !PT ;  /* 0x0000001405056212 */ /* 0x000fe400078e3cff */
[----:B------:R-:W-:Y:S02]  /*0d70*/  @P0 LOP3.LUT R2, R2, R27, RZ, 0x3c, !PT ;  /* 0x0000001b02020212 */ /* 0x000fe400078e3cff */
[----:B------:R-:W-:Y:S02]  /*0d80*/  @P0 LOP3.LUT R4, R4, R25, RZ, 0x3c, !PT ;  /* 0x0000001904040212 */ /* 0x000fe400078e3cff */
[----:B------:R-:W-:Y:S01]  /*0d90*/  @P0 LOP3.LUT R5, R5, R24, RZ, 0x3c, !PT ;  /* 0x0000001805050212 */ /* 0x000fe200078e3cff */
[----:B------:R-:W-:Y:S06]  /*0da0*/  @P1 BRA `(.L_x_6) ;  /* 0xfffffff400481947 */ /* 0x000fec000383ffff */
[----:B------:R-:W-:-:S05]  /*0db0*/  VIADD R17, R17, 0x1 ;  /* 0x0000000111117836 */ /* 0x000fca0000000000 */
[----:B------:R-:W-:-:S13]  /*0dc0*/  ISETP.NE.AND P0, PT, R17, 0x5, PT ;  /* 0x000000051100780c */ /* 0x000fda0003f05270 */
[----:B------:R-:W-:Y:S05]  /*0dd0*/  @P0 BRA `(.L_x_7) ;  /* 0xfffffff400300947 */ /* 0x000fea000383ffff */
[----:B------:R1:W-:Y:S01]  /*0de0*/  STG.E.64 desc[UR4][R6.64+0x8], R4 ;  /* 0x0000080406007986 */ /* 0x0003e2000c101b04 */
[----:B------:R-:W-:Y:S01]  /*0df0*/  VIADD R14, R14, 0x1 ;  /* 0x000000010e0e7836 */ /* 0x000fe20000000000 */
[----:B------:R-:W-:Y:S02]  /*0e00*/  LOP3.LUT R11, R13, 0x3, RZ, 0xc0, !PT ;  /* 0x000000030d0b7812 */ /* 0x000fe400078ec0ff */
[----:B------:R1:W-:Y:S02]  /*0e10*/  STG.E.64 desc[UR4][R6.64+0x10], R2 ;  /* 0x0000100206007986 */ /* 0x0003e4000c101b04 */
[----:B------:R-:W-:Y:S02]  /*0e20*/  ISETP.GE.U32.AND P0, PT, R14, R11, PT ;  /* 0x0000000b0e00720c */ /* 0x000fe40003f06070 */
[----:B------:R1:W-:Y:S11]  /*0e30*/  STG.E desc[UR4][R6.64+0x4], R15 ;  /* 0x0000040f06007986 */ /* 0x0003f6000c101904 */
[----:B------:R-:W-:Y:S05]  /*0e40*/  @!P0 BRA `(.L_x_8) ;  /* 0xfffffff400048947 */ /* 0x000fea000383ffff */
.L_x_5:
[----:B------:R-:W-:Y:S05]  /*0e50*/  BSYNC.RECONVERGENT B1 ;  /* 0x0000000000017941 */ /* 0x000fea0003800200 */
.L_x_4:
[C---:B------:R-:W-:Y:S01]  /*0e60*/  ISETP.GT.U32.AND P0, PT, R13.reuse, 0x3, PT ;  /* 0x000000030d00780c */ /* 0x040fe20003f04070 */
[----:B------:R-:W-:Y:S01]  /*0e70*/  VIADD R12, R12, 0x1 ;  /* 0x000000010c0c7836 */ /* 0x000fe20000000000 */
[--C-:B------:R-:W-:Y:S02]  /*0e80*/  SHF.R.U64 R13, R13, 0x2, R0.reuse ;  /* 0x000000020d0d7819 */ /* 0x100fe40000001200 */
[----:B------:R-:W-:Y:S02]  /*0e90*/  ISETP.GT.U32.AND.EX P0, PT, R0, RZ, PT, P0 ;  /* 0x000000ff0000720c */ /* 0x000fe40003f04100 */
[----:B------:R-:W-:-:S11]  /*0ea0*/  SHF.R.U32.HI R0, RZ, 0x2, R0 ;  /* 0x00000002ff007819 */ /* 0x000fd60000011600 */
[----:B------:R-:W-:Y:S05]  /*0eb0*/  @P0 BRA `(.L_x_9) ;  /* 0xfffffff000c80947 */ /* 0x000fea000383ffff */
.L_x_3:
[----:B------:R-:W-:Y:S05]  /*0ec0*/  BSYNC.RECONVERGENT B0 ;  /* 0x0000000000007941 */ /* 0x000fea0003800200 */
.L_x_2:
[----:B------:R-:W-:Y:S04]  /*0ed0*/  STG.E.64 desc[UR4][R6.64+0x18], RZ ;  /* 0x000018ff06007986 */ /* 0x000fe8000c101b04 */
[----:B------:R-:W-:Y:S04]  /*0ee0*/  STG.E desc[UR4][R6.64+0x20], RZ ;  /* 0x000020ff06007986 */ /* 0x000fe8000c101904 */
[----:B------:R-:W-:Y:S01]  /*0ef0*/  STG.E.64 desc[UR4][R6.64+0x28], RZ ;  /* 0x000028ff06007986 */ /* 0x000fe2000c101b04 */
[----:B------:R-:W-:Y:S05]  /*0f00*/  EXIT ;  /* 0x000000000000794d */ /* 0x000fea0003800000 */
.L_x_10:
        /* <DEDUP_REMOVED lines=15> */
.L_x_12:


//--------------------- .nv.global.init           --------------------------
	.section	.nv.global.init,"aw",@progbits
	.align	4
.nv.global.init:
	.type		mrg32k3aM1SubSeq,@object
	.size		mrg32k3aM1SubSeq,(mrg32k3aM2SubSeq - mrg32k3aM1SubSeq)
mrg32k3aM1SubSeq:
        /*0000*/ 	.byte	0x0b, 0xcc, 0xee, 0x04, 0x73, 0x29, 0x8b, 0x6f, 0xf6, 0x53, 0x03, 0xf6, 0x23, 0xf6, 0xea, 0xda
        /* <DEDUP_REMOVED lines=125> */
	.type		mrg32k3aM2SubSeq,@object
	.size		mrg32k3aM2SubSeq,(mrg32k3aM1 - mrg32k3aM2SubSeq)
mrg32k3aM2SubSeq:
        /* <DEDUP_REMOVED lines=126> */
	.type		mrg32k3aM1,@object
	.size		mrg32k3aM1,(mrg32k3aM1Seq - mrg32k3aM1)
mrg32k3aM1:
        /* <DEDUP_REMOVED lines=144> */
	.type		mrg32k3aM1Seq,@object
	.size		mrg32k3aM1Seq,(mrg32k3aM2 - mrg32k3aM1Seq)
mrg32k3aM1Seq:
        /* <DEDUP_REMOVED lines=144> */
	.type		mrg32k3aM2,@object
	.size		mrg32k3aM2,(mrg32k3aM2Seq - mrg32k3aM2)
mrg32k3aM2:
        /* <DEDUP_REMOVED lines=144> */
	.type		mrg32k3aM2Seq,@object
	.size		mrg32k3aM2Seq,(precalc_xorwow_matrix - mrg32k3aM2Seq)
mrg32k3aM2Seq:
        /* <DEDUP_REMOVED lines=144> */
	.type		precalc_xorwow_matrix,@object
	.size		precalc_xorwow_matrix,(precalc_xorwow_offset_matrix - precalc_xorwow_matrix)
precalc_xorwow_matrix:
        /* <DEDUP_REMOVED lines=6400> */
	.type		precalc_xorwow_offset_matrix,@object
	.size		precalc_xorwow_offset_matrix,(.L_1 - precalc_xorwow_offset_matrix)
precalc_xorwow_offset_matrix:
        /* <DEDUP_REMOVED lines=6400> */
.L_1:


//--------------------- .nv.shared.reserved.0     --------------------------
	.section	.nv.shared.reserved.0,"aw",@nobits
	.weak		__nv_reservedSMEM_offset_0_alias
	.size		__nv_reservedSMEM_offset_0_alias, 0, 64
	.other		__nv_reservedSMEM_offset_0_alias,@"STO_CUDA_RESERVED_SHARED STV_DEFAULT"
__nv_reservedSMEM_offset_0_alias:
	.zero		0
	.zero		64


//--------------------- .nv.constant0._Z18spiking_neuron_simPfPiP17curandStateXORWOW --------------------------
	.section	.nv.constant0._Z18spiking_neuron_simPfPiP17curandStateXORWOW,"a",@progbits
	.sectionflags	@""
	.align	4
.nv.constant0._Z18spiking_neuron_simPfPiP17curandStateXORWOW:
	.zero		920


//--------------------- .nv.constant0._Z18init_random_statesP17curandStateXORWOWi --------------------------
	.section	.nv.constant0._Z18init_random_statesP17curandStateXORWOWi,"a",@progbits
	.sectionflags	@""
	.align	4
.nv.constant0._Z18init_random_statesP17curandStateXORWOWi:
	.zero		908


//--------------------- SYMBOLS --------------------------

	.type		.nv.reservedSmem.offset0,@object
	.size		.nv.reservedSmem.offset0,0x4
